	.target	sm_90a

	.elftype	@"ET_EXEC"


//--------------------- .note.nv.tkinfo           --------------------------
	.section	.note.nv.tkinfo,"",@"SHT_NOTE"
	.sectionflags	@"SHF_NOTE_NV_TKINFO"
	.tkinfo
        /*0018*/ 	.word	0x00000002
        /*0030*/ 	.string	""
        /*0030*/ 	.string	"ptxas"
        /*0030*/ 	.string	"Cuda compilation tools, release 13.0, V13.0.88"
        /*0030*/ 	.string	"Build cuda_13.0.r13.0/compiler.36424714_0"
        /*0030*/ 	.string	"-arch sm_90a -m 64 "



//--------------------- .note.nv.cuinfo           --------------------------
	.section	.note.nv.cuinfo,"",@"SHT_NOTE"
	.sectionflags	@"SHF_NOTE_NV_CUINFO"
        /*0018*/ 	.short	0x0002
        /*001a*/ 	.short	0x005a
        /*001c*/ 	.short	0x0082
	.zero		2


//--------------------- .nv.info                  --------------------------
	.section	.nv.info,"",@"SHT_CUDA_INFO"
	.align	4


	//----- nvinfo : EIATTR_REGCOUNT
	.align		4
        /*0000*/ 	.byte	0x04, 0x2f
        /*0002*/ 	.short	(.L_18 - .L_17)
	.align		4
.L_17:
        /*0004*/ 	.word	index@(_ZN7cutlass13device_kernelINS_4gemm6kernel13GemmUniversalIN4cute5tupleIJiiiiEEENS1_10collective13CollectiveMmaINS1_34MainloopSm90TmaGmmaWarpSpecializedILi4ENS5_IJNS4_1CILi2EEENSA_ILi1EEESC_EEENS1_35KernelTmaWarpSpecializedCooperativeEEENS5_IJNSA_ILi256EEENSA_ILi128EEENSA_ILi64EEEEEENS_10bfloat16_tENS5_IJlSC_lEEESK_SL_NS4_8TiledMMAINS4_8MMA_AtomIJNS4_4SM904GMMA28MMA_64x128x16_F32BF16BF16_SSILNSP_5MajorE0ELSR_0ELNSP_7ScaleInE1ELSS_1EEEEEENS4_6LayoutISD_NS5_IJSC_NSA_ILi0EEESW_EEEEENS5_IJNS4_10UnderscoreESZ_SZ_EEEEENS4_13SM90_TMA_LOADENS4_14ComposedLayoutINS4_7SwizzleILi3ELi4ELi3EEENS4_18smem_ptr_flag_bitsILi16EEENSV_INS5_IJNSA_ILi8EEESI_EEENS5_IJSI_SC_EEEEEEEvNS4_8identityENS4_23SM90_TMA_LOAD_MULTICASTES1C_vS1D_EENS_8epilogue10collective18CollectiveEpilogueINS1G_22Sm90TmaWarpSpecializedILi4ELi2ELi16ELb1ELb0EEEJSJ_NS5_IJSH_NSA_ILi32EEEEEESK_SL_SK_SL_NS1G_6fusion15FusionCallbacksIS1K_NS1N_23LinCombPerRowBiasEltActINS1G_6thread4ReLuESK_fSK_SK_fLi8ELNS_15FloatRoundStyleE2EEESJ_S1M_JEEES12_NS13_INS14_ILi2ELi4ELi3EEES17_NSV_INS5_IJS18_S1L_EEENS5_IJS1L_SC_EEEEEEENS4_17SM75_U32x4_LDSM_NENS4_14SM90_TMA_STOREES1Z_NS4_17SM90_U32x4_STSM_NENS4_9Copy_AtomIJS22_NS_6half_tEEEEvEEEvvEEEEvNT_6ParamsE)
        /*0008*/ 	.word	0x000000a8


	//----- nvinfo : EIATTR_FRAME_SIZE
	.align		4
.L_18:
        /*000c*/ 	.byte	0x04, 0x11
        /*000e*/ 	.short	(.L_20 - .L_19)
	.align		4
.L_19:
        /*0010*/ 	.word	index@(_ZN7cutlass13device_kernelINS_4gemm6kernel13GemmUniversalIN4cute5tupleIJiiiiEEENS1_10collective13CollectiveMmaINS1_34MainloopSm90TmaGmmaWarpSpecializedILi4ENS5_IJNS4_1CILi2EEENSA_ILi1EEESC_EEENS1_35KernelTmaWarpSpecializedCooperativeEEENS5_IJNSA_ILi256EEENSA_ILi128EEENSA_ILi64EEEEEENS_10bfloat16_tENS5_IJlSC_lEEESK_SL_NS4_8TiledMMAINS4_8MMA_AtomIJNS4_4SM904GMMA28MMA_64x128x16_F32BF16BF16_SSILNSP_5MajorE0ELSR_0ELNSP_7ScaleInE1ELSS_1EEEEEENS4_6LayoutISD_NS5_IJSC_NSA_ILi0EEESW_EEEEENS5_IJNS4_10UnderscoreESZ_SZ_EEEEENS4_13SM90_TMA_LOADENS4_14ComposedLayoutINS4_7SwizzleILi3ELi4ELi3EEENS4_18smem_ptr_flag_bitsILi16EEENSV_INS5_IJNSA_ILi8EEESI_EEENS5_IJSI_SC_EEEEEEEvNS4_8identityENS4_23SM90_TMA_LOAD_MULTICASTES1C_vS1D_EENS_8epilogue10collective18CollectiveEpilogueINS1G_22Sm90TmaWarpSpecializedILi4ELi2ELi16ELb1ELb0EEEJSJ_NS5_IJSH_NSA_ILi32EEEEEESK_SL_SK_SL_NS1G_6fusion15FusionCallbacksIS1K_NS1N_23LinCombPerRowBiasEltActINS1G_6thread4ReLuESK_fSK_SK_fLi8ELNS_15FloatRoundStyleE2EEESJ_S1M_JEEES12_NS13_INS14_ILi2ELi4ELi3EEES17_NSV_INS5_IJS18_S1L_EEENS5_IJS1L_SC_EEEEEEENS4_17SM75_U32x4_LDSM_NENS4_14SM90_TMA_STOREES1Z_NS4_17SM90_U32x4_STSM_NENS4_9Copy_AtomIJS22_NS_6half_tEEEEvEEEvvEEEEvNT_6ParamsE)
        /*0014*/ 	.word	0x00000000


	//----- nvinfo : EIATTR_MIN_STACK_SIZE
	.align		4
.L_20:
        /*0018*/ 	.byte	0x04, 0x12
        /*001a*/ 	.short	(.L_22 - .L_21)
	.align		4
.L_21:
        /*001c*/ 	.word	index@(_ZN7cutlass13device_kernelINS_4gemm6kernel13GemmUniversalIN4cute5tupleIJiiiiEEENS1_10collective13CollectiveMmaINS1_34MainloopSm90TmaGmmaWarpSpecializedILi4ENS5_IJNS4_1CILi2EEENSA_ILi1EEESC_EEENS1_35KernelTmaWarpSpecializedCooperativeEEENS5_IJNSA_ILi256EEENSA_ILi128EEENSA_ILi64EEEEEENS_10bfloat16_tENS5_IJlSC_lEEESK_SL_NS4_8TiledMMAINS4_8MMA_AtomIJNS4_4SM904GMMA28MMA_64x128x16_F32BF16BF16_SSILNSP_5MajorE0ELSR_0ELNSP_7ScaleInE1ELSS_1EEEEEENS4_6LayoutISD_NS5_IJSC_NSA_ILi0EEESW_EEEEENS5_IJNS4_10UnderscoreESZ_SZ_EEEEENS4_13SM90_TMA_LOADENS4_14ComposedLayoutINS4_7SwizzleILi3ELi4ELi3EEENS4_18smem_ptr_flag_bitsILi16EEENSV_INS5_IJNSA_ILi8EEESI_EEENS5_IJSI_SC_EEEEEEEvNS4_8identityENS4_23SM90_TMA_LOAD_MULTICASTES1C_vS1D_EENS_8epilogue10collective18CollectiveEpilogueINS1G_22Sm90TmaWarpSpecializedILi4ELi2ELi16ELb1ELb0EEEJSJ_NS5_IJSH_NSA_ILi32EEEEEESK_SL_SK_SL_NS1G_6fusion15FusionCallbacksIS1K_NS1N_23LinCombPerRowBiasEltActINS1G_6thread4ReLuESK_fSK_SK_fLi8ELNS_15FloatRoundStyleE2EEESJ_S1M_JEEES12_NS13_INS14_ILi2ELi4ELi3EEES17_NSV_INS5_IJS18_S1L_EEENS5_IJS1L_SC_EEEEEEENS4_17SM75_U32x4_LDSM_NENS4_14SM90_TMA_STOREES1Z_NS4_17SM90_U32x4_STSM_NENS4_9Copy_AtomIJS22_NS_6half_tEEEEvEEEvvEEEEvNT_6ParamsE)
        /*0020*/ 	.word	0x00000000
.L_22:


//--------------------- .nv.compat                --------------------------
	.section	.nv.compat,"",@"SHT_CUDA_COMPAT_INFO"
	.align	4
        /*0000*/ 	.byte	0x02, 0x09, 0x01, 0x00, 0x02, 0x02, 0x04, 0x00, 0x02, 0x05, 0x05, 0x00, 0x03, 0x07, 0x01, 0x01
        /*0010*/ 	.byte	0x02, 0x03, 0x01, 0x00, 0x02, 0x06, 0x01, 0x00, 0x04, 0x0b, 0x08, 0x00, 0x00, 0x00, 0x00, 0x00
        /*0020*/ 	.byte	0x00, 0x00, 0x00, 0x00


//--------------------- .nv.info._ZN7cutlass13device_kernelINS_4gemm6kernel13GemmUniversalIN4cute5tupleIJiiiiEEENS1_10collective13CollectiveMmaINS1_34MainloopSm90TmaGmmaWarpSpecializedILi4ENS5_IJNS4_1CILi2EEENSA_ILi1EEESC_EEENS1_35KernelTmaWarpSpecializedCooperativeEEENS5_IJNSA_ILi256EEENSA_ILi128EEENSA_ILi64EEEEEENS_10bfloat16_tENS5_IJlSC_lEEESK_SL_NS4_8TiledMMAINS4_8MMA_AtomIJNS4_4SM904GMMA28MMA_64x128x16_F32BF16BF16_SSILNSP_5MajorE0ELSR_0ELNSP_7ScaleInE1ELSS_1EEEEEENS4_6LayoutISD_NS5_IJSC_NSA_ILi0EEESW_EEEEENS5_IJNS4_10UnderscoreESZ_SZ_EEEEENS4_13SM90_TMA_LOADENS4_14ComposedLayoutINS4_7SwizzleILi3ELi4ELi3EEENS4_18smem_ptr_flag_bitsILi16EEENSV_INS5_IJNSA_ILi8EEESI_EEENS5_IJSI_SC_EEEEEEEvNS4_8identityENS4_23SM90_TMA_LOAD_MULTICASTES1C_vS1D_EENS_8epilogue10collective18CollectiveEpilogueINS1G_22Sm90TmaWarpSpecializedILi4ELi2ELi16ELb1ELb0EEEJSJ_NS5_IJSH_NSA_ILi32EEEEEESK_SL_SK_SL_NS1G_6fusion15FusionCallbacksIS1K_NS1N_23LinCombPerRowBiasEltActINS1G_6thread4ReLuESK_fSK_SK_fLi8ELNS_15FloatRoundStyleE2EEESJ_S1M_JEEES12_NS13_INS14_ILi2ELi4ELi3EEES17_NSV_INS5_IJS18_S1L_EEENS5_IJS1L_SC_EEEEEEENS4_17SM75_U32x4_LDSM_NENS4_14SM90_TMA_STOREES1Z_NS4_17SM90_U32x4_STSM_NENS4_9Copy_AtomIJS22_NS_6half_tEEEEvEEEvvEEEEvNT_6ParamsE --------------------------
	.section	.nv.info._ZN7cutlass13device_kernelINS_4gemm6kernel13GemmUniversalIN4cute5tupleIJiiiiEEENS1_10collective13CollectiveMmaINS1_34MainloopSm90TmaGmmaWarpSpecializedILi4ENS5_IJNS4_1CILi2EEENSA_ILi1EEESC_EEENS1_35KernelTmaWarpSpecializedCooperativeEEENS5_IJNSA_ILi256EEENSA_ILi128EEENSA_ILi64EEEEEENS_10bfloat16_tENS5_IJlSC_lEEESK_SL_NS4_8TiledMMAINS4_8MMA_AtomIJNS4_4SM904GMMA28MMA_64x128x16_F32BF16BF16_SSILNSP_5MajorE0ELSR_0ELNSP_7ScaleInE1ELSS_1EEEEEENS4_6LayoutISD_NS5_IJSC_NSA_ILi0EEESW_EEEEENS5_IJNS4_10UnderscoreESZ_SZ_EEEEENS4_13SM90_TMA_LOADENS4_14ComposedLayoutINS4_7SwizzleILi3ELi4ELi3EEENS4_18smem_ptr_flag_bitsILi16EEENSV_INS5_IJNSA_ILi8EEESI_EEENS5_IJSI_SC_EEEEEEEvNS4_8identityENS4_23SM90_TMA_LOAD_MULTICASTES1C_vS1D_EENS_8epilogue10collective18CollectiveEpilogueINS1G_22Sm90TmaWarpSpecializedILi4ELi2ELi16ELb1ELb0EEEJSJ_NS5_IJSH_NSA_ILi32EEEEEESK_SL_SK_SL_NS1G_6fusion15FusionCallbacksIS1K_NS1N_23LinCombPerRowBiasEltActINS1G_6thread4ReLuESK_fSK_SK_fLi8ELNS_15FloatRoundStyleE2EEESJ_S1M_JEEES12_NS13_INS14_ILi2ELi4ELi3EEES17_NSV_INS5_IJS18_S1L_EEENS5_IJS1L_SC_EEEEEEENS4_17SM75_U32x4_LDSM_NENS4_14SM90_TMA_STOREES1Z_NS4_17SM90_U32x4_STSM_NENS4_9Copy_AtomIJS22_NS_6half_tEEEEvEEEvvEEEEvNT_6ParamsE,"",@"SHT_CUDA_INFO"
	.sectionflags	@""
	.align	4


	//----- nvinfo : EIATTR_CUDA_API_VERSION
	.align		4
        /*0000*/ 	.byte	0x04, 0x37
        /*0002*/ 	.short	(.L_24 - .L_23)
.L_23:
        /*0004*/ 	.word	0x00000082


	//----- nvinfo : EIATTR_KPARAM_INFO
	.align		4
.L_24:
        /*0008*/ 	.byte	0x04, 0x17
        /*000a*/ 	.short	(.L_26 - .L_25)
.L_25:
        /*000c*/ 	.word	0x00000000
        /*0010*/ 	.short	0x0000
        /*0012*/ 	.short	0x0070
        /*0014*/ 	.byte	0x00, 0xf0, 0x01, 0x1c


	//----- nvinfo : EIATTR_SPARSE_MMA_MASK
	.align		4
.L_26:
        /*0018*/ 	.byte	0x03, 0x50
        /*001a*/ 	.short	0x0000


	//----- nvinfo : EIATTR_MAXREG_COUNT
	.align		4
        /*001c*/ 	.byte	0x03, 0x1b
        /*001e*/ 	.short	0x00a8


	//----- nvinfo : EIATTR_NUM_BARRIERS
	.align		4
        /*0020*/ 	.byte	0x02, 0x4c
        /*0022*/ 	.byte	0x02
	.zero		1


	//----- nvinfo : EIATTR_EXTERNS
	.align		4
        /*0024*/ 	.byte	0x04, 0x0f
        /*0026*/ 	.short	(.L_28 - .L_27)


	//   ....[0]....
	.align		4
.L_27:
        /*0028*/ 	.word	index@(__assertfail)


	//----- nvinfo : EIATTR_MERCURY_ISA_VERSION
	.align		4
.L_28:
        /*002c*/ 	.byte	0x03, 0x5f
        /*002e*/ 	.short	0x0101


	//----- nvinfo : EIATTR_INT_WARP_WIDE_INSTR_OFFSETS
	.align		4
        /*0030*/ 	.byte	0x04, 0x31
        /*0032*/ 	.short	(.L_30 - .L_29)


	//   ....[0]....
.L_29:
        /*0034*/ 	.word	0x000009f0


	//   ....[1]....
        /*0038*/ 	.word	0x00000ac0


	//   ....[2]....
        /*003c*/ 	.word	0x00000b40


	//   ....[3]....
        /*0040*/ 	.word	0x00002410


	//----- nvinfo : EIATTR_COOP_GROUP_MASK_REGIDS
	.align		4
.L_30:
        /*0044*/ 	.byte	0x04, 0x29
        /*0046*/ 	.short	(.L_32 - .L_31)


	//   ....[0]....
.L_31:
        /*0048*/ 	.word	0xffffffff


	//   ....[1]....
        /*004c*/ 	.word	0xffffffff


	//   ....[2]....
        /*0050*/ 	.word	0xffffffff


	//   ....[3]....
        /*0054*/ 	.word	0xffffffff


	//   ....[4]....
        /*0058*/ 	.word	0xffffffff


	//   ....[5]....
        /*005c*/ 	.word	0xffffffff


	//   ....[6]....
        /*0060*/ 	.word	0xffffffff


	//----- nvinfo : EIATTR_COOP_GROUP_INSTR_OFFSETS
	.align		4
.L_32:
        /*0064*/ 	.byte	0x04, 0x28
        /*0066*/ 	.short	(.L_34 - .L_33)


	//   ....[0]....
.L_33:
        /*0068*/ 	.word	0x00000070


	//   ....[1]....
        /*006c*/ 	.word	0x00000080


	//   ....[2]....
        /*0070*/ 	.word	0x00000440


	//   ....[3]....
        /*0074*/ 	.word	0x000005d0


	//   ....[4]....
        /*0078*/ 	.word	0x00000800


	//   ....[5]....
        /*007c*/ 	.word	0x00000c80


	//   ....[6]....
        /*0080*/ 	.word	0x00001790


	//----- nvinfo : EIATTR_REG_RECONFIG
	.align		4
.L_34:
        /*0084*/ 	.byte	0x01, 0x54
	.zero		2


	//----- nvinfo : EIATTR_SYSCALL_OFFSETS
	.align		4
        /*0088*/ 	.byte	0x04, 0x46
        /*008a*/ 	.short	(.L_36 - .L_35)


	//   ....[0]....
.L_35:
        /*008c*/ 	.word	0x00001960


	//   ....[1]....
        /*0090*/ 	.word	0x00002640


	//   ....[2]....
        /*0094*/ 	.word	0x00002730


	//----- nvinfo : EIATTR_MBARRIER_INSTR_OFFSETS
	.align		4
.L_36:
        /*0098*/ 	.byte	0x04, 0x39
        /*009a*/ 	.short	(.L_38 - .L_37)


	//   ....[0]....
.L_37:
        /*009c*/ 	.word	0x00000540
        /*00a0*/ 	.word	0x000000ff
        /*00a4*/ 	.word	0x00000000
        /*00a8*/ 	.short	0x0100
        /*00aa*/ 	.byte	0x08
	.zero		1


	//   ....[1]....
        /*00ac*/ 	.word	0x00000550
        /*00b0*/ 	.word	0x000000ff
        /*00b4*/ 	.word	0x00000020
        /*00b8*/ 	.short	0x0100
        /*00ba*/ 	.byte	0x08
	.zero		1


	//   ....[2]....
        /*00bc*/ 	.word	0x00000560
        /*00c0*/ 	.word	0x000000ff
        /*00c4*/ 	.word	0x00000008
        /*00c8*/ 	.short	0x0100
        /*00ca*/ 	.byte	0x08
	.zero		1


	//   ....[3]....
        /*00cc*/ 	.word	0x00000570
        /*00d0*/ 	.word	0x000000ff
        /*00d4*/ 	.word	0x00000028
        /*00d8*/ 	.short	0x0100
        /*00da*/ 	.byte	0x08
	.zero		1


	//   ....[4]....
        /*00dc*/ 	.word	0x00000580
        /*00e0*/ 	.word	0x000000ff
        /*00e4*/ 	.word	0x00000010
        /*00e8*/ 	.short	0x0100
        /*00ea*/ 	.byte	0x08
	.zero		1


	//   ....[5]....
        /*00ec*/ 	.word	0x00000590
        /*00f0*/ 	.word	0x000000ff
        /*00f4*/ 	.word	0x00000030
        /*00f8*/ 	.short	0x0100
        /*00fa*/ 	.byte	0x08
	.zero		1


	//   ....[6]....
        /*00fc*/ 	.word	0x000005a0
        /*0100*/ 	.word	0x000000ff
        /*0104*/ 	.word	0x00000018
        /*0108*/ 	.short	0x0100
        /*010a*/ 	.byte	0x08
	.zero		1


	//   ....[7]....
        /*010c*/ 	.word	0x000005b0
        /*0110*/ 	.word	0x000000ff
        /*0114*/ 	.word	0x00000038
        /*0118*/ 	.short	0x0100
        /*011a*/ 	.byte	0x08
	.zero		1


	//   ....[8]....
        /*011c*/ 	.word	0x00000710
        /*0120*/ 	.word	0x000000ff
        /*0124*/ 	.word	0x00000040
        /*0128*/ 	.short	0x0100
        /*012a*/ 	.byte	0x08
	.zero		1


	//   ....[9]....
        /*012c*/ 	.word	0x00000720
        /*0130*/ 	.word	0x000000ff
        /*0134*/ 	.word	0x00000060
        /*0138*/ 	.short	0x0100
        /*013a*/ 	.byte	0x08
	.zero		1


	//   ....[10]....
        /*013c*/ 	.word	0x00000730
        /*0140*/ 	.word	0x000000ff
        /*0144*/ 	.word	0x00000048
        /*0148*/ 	.short	0x0100
        /*014a*/ 	.byte	0x08
	.zero		1


	//   ....[11]....
        /*014c*/ 	.word	0x00000740
        /*0150*/ 	.word	0x000000ff
        /*0154*/ 	.word	0x00000068
        /*0158*/ 	.short	0x0100
        /*015a*/ 	.byte	0x08
	.zero		1


	//   ....[12]....
        /*015c*/ 	.word	0x00000750
        /*0160*/ 	.word	0x000000ff
        /*0164*/ 	.word	0x00000050
        /*0168*/ 	.short	0x0100
        /*016a*/ 	.byte	0x08
	.zero		1


	//   ....[13]....
        /*016c*/ 	.word	0x00000760
        /*0170*/ 	.word	0x000000ff
        /*0174*/ 	.word	0x00000070
        /*0178*/ 	.short	0x0100
        /*017a*/ 	.byte	0x08
	.zero		1


	//   ....[14]....
        /*017c*/ 	.word	0x00000770
        /*0180*/ 	.word	0x000000ff
        /*0184*/ 	.word	0x00000058
        /*0188*/ 	.short	0x0100
        /*018a*/ 	.byte	0x08
	.zero		1


	//   ....[15]....
        /*018c*/ 	.word	0x00000780
        /*0190*/ 	.word	0x000000ff
        /*0194*/ 	.word	0x00000078
        /*0198*/ 	.short	0x0100
        /*019a*/ 	.byte	0x08
	.zero		1


	//   ....[16]....
        /*019c*/ 	.word	0x00000bb0
        /*01a0*/ 	.word	0x000000ff
        /*01a4*/ 	.word	0x00000080
        /*01a8*/ 	.short	0x0100
        /*01aa*/ 	.byte	0x06
	.zero		1


	//   ....[17]....
        /*01ac*/ 	.word	0x00000c30
        /*01b0*/ 	.word	0x000000ff
        /*01b4*/ 	.word	0x00000088
        /*01b8*/ 	.short	0x0100
        /*01ba*/ 	.byte	0x06
	.zero		1


	//   ....[18]....
        /*01bc*/ 	.word	0x000019e0
        /*01c0*/ 	.word	0x00000003
        /*01c4*/ 	.word	0x00000000
        /*01c8*/ 	.short	0x010a
        /*01ca*/ 	.byte	0x3f
	.zero		1


	//   ....[19]....
        /*01cc*/ 	.word	0x00001a20
        /*01d0*/ 	.word	0x00000003
        /*01d4*/ 	.word	0x00000000
        /*01d8*/ 	.short	0x010a
        /*01da*/ 	.byte	0x3f
	.zero		1


	//   ....[20]....
        /*01dc*/ 	.word	0x00001ec0
        /*01e0*/ 	.word	0x000000ff
        /*01e4*/ 	.word	0x00000000
        /*01e8*/ 	.short	0x010a
        /*01ea*/ 	.byte	0x04
	.zero		1


	//   ....[21]....
        /*01ec*/ 	.word	0x00001f00
        /*01f0*/ 	.word	0x000000ff
        /*01f4*/ 	.word	0x00000000
        /*01f8*/ 	.short	0x010a
        /*01fa*/ 	.byte	0x04
	.zero		1


	//   ....[22]....
        /*01fc*/ 	.word	0x000022a0
        /*0200*/ 	.word	0x00000004
        /*0204*/ 	.word	0x00000000
        /*0208*/ 	.short	0x0101
        /*020a*/ 	.byte	0x3f
	.zero		1


	//   ....[23]....
        /*020c*/ 	.word	0x00002490
        /*0210*/ 	.word	0x00000000
        /*0214*/ 	.word	0x00000000
        /*0218*/ 	.short	0x0101
        /*021a*/ 	.byte	0x3f
	.zero		1


	//   ....[24]....
        /*021c*/ 	.word	0x000030b0
        /*0220*/ 	.word	0x000000ff
        /*0224*/ 	.word	0x00000040
        /*0228*/ 	.short	0x010a
        /*022a*/ 	.byte	0x34
	.zero		1


	//   ....[25]....
        /*022c*/ 	.word	0x000039b0
        /*0230*/ 	.word	0x000000ff
        /*0234*/ 	.word	0x00000000
        /*0238*/ 	.short	0x0101
        /*023a*/ 	.byte	0x04
	.zero		1


	//   ....[26]....
        /*023c*/ 	.word	0x00003a80
        /*0240*/ 	.word	0x00000004
        /*0244*/ 	.word	0x00000040
        /*0248*/ 	.short	0x010a
        /*024a*/ 	.byte	0x3f
	.zero		1


	//   ....[27]....
        /*024c*/ 	.word	0x000041c0
        /*0250*/ 	.word	0x000000ff
        /*0254*/ 	.word	0x00000000
        /*0258*/ 	.short	0x0101
        /*025a*/ 	.byte	0x04
	.zero		1


	//   ....[28]....
        /*025c*/ 	.word	0x000042b0
        /*0260*/ 	.word	0x00000004
        /*0264*/ 	.word	0x00000040
        /*0268*/ 	.short	0x010a
        /*026a*/ 	.byte	0x3f
	.zero		1


	//   ....[29]....
        /*026c*/ 	.word	0x00004a10
        /*0270*/ 	.word	0x000000ff
        /*0274*/ 	.word	0x00000000
        /*0278*/ 	.short	0x0101
        /*027a*/ 	.byte	0x04
	.zero		1


	//   ....[30]....
        /*027c*/ 	.word	0x00004af0
        /*0280*/ 	.word	0x00000005
        /*0284*/ 	.word	0x00000040
        /*0288*/ 	.short	0x010a
        /*028a*/ 	.byte	0x3f
	.zero		1


	//   ....[31]....
        /*028c*/ 	.word	0x00005260
        /*0290*/ 	.word	0x000000ff
        /*0294*/ 	.word	0x00000000
        /*0298*/ 	.short	0x0101
        /*029a*/ 	.byte	0x04
	.zero		1


	//   ....[32]....
        /*029c*/ 	.word	0x00005340
        /*02a0*/ 	.word	0x00000004
        /*02a4*/ 	.word	0x00000040
        /*02a8*/ 	.short	0x010a
        /*02aa*/ 	.byte	0x3f
	.zero		1


	//   ....[33]....
        /*02ac*/ 	.word	0x00005a90
        /*02b0*/ 	.word	0x000000ff
        /*02b4*/ 	.word	0x00000000
        /*02b8*/ 	.short	0x0101
        /*02ba*/ 	.byte	0x04
	.zero		1


	//   ....[34]....
        /*02bc*/ 	.word	0x00005b70
        /*02c0*/ 	.word	0x00000004
        /*02c4*/ 	.word	0x00000040
        /*02c8*/ 	.short	0x010a
        /*02ca*/ 	.byte	0x3f
	.zero		1


	//   ....[35]....
        /*02cc*/ 	.word	0x000062c0
        /*02d0*/ 	.word	0x000000ff
        /*02d4*/ 	.word	0x00000000
        /*02d8*/ 	.short	0x0101
        /*02da*/ 	.byte	0x04
	.zero		1


	//   ....[36]....
        /*02dc*/ 	.word	0x000063a0
        /*02e0*/ 	.word	0x00000004
        /*02e4*/ 	.word	0x00000040
        /*02e8*/ 	.short	0x010a
        /*02ea*/ 	.byte	0x3f
	.zero		1


	//   ....[37]....
        /*02ec*/ 	.word	0x00006af0
        /*02f0*/ 	.word	0x000000ff
        /*02f4*/ 	.word	0x00000000
        /*02f8*/ 	.short	0x0101
        /*02fa*/ 	.byte	0x04
	.zero		1


	//   ....[38]....
        /*02fc*/ 	.word	0x00006bc0
        /*0300*/ 	.word	0x00000004
        /*0304*/ 	.word	0x00000040
        /*0308*/ 	.short	0x010a
        /*030a*/ 	.byte	0x3f
	.zero		1


	//   ....[39]....
        /*030c*/ 	.word	0x000072d0
        /*0310*/ 	.word	0x000000ff
        /*0314*/ 	.word	0x00000000
        /*0318*/ 	.short	0x0101
        /*031a*/ 	.byte	0x04
	.zero		1


	//   ....[40]....
        /*031c*/ 	.word	0x00007cb0
        /*0320*/ 	.word	0x000000ff
        /*0324*/ 	.word	0x00000000
        /*0328*/ 	.short	0x0101
        /*032a*/ 	.byte	0x04
	.zero		1


	//   ....[41]....
        /*032c*/ 	.word	0x000082c0
        /*0330*/ 	.word	0x000000ff
        /*0334*/ 	.word	0x00000088
        /*0338*/ 	.short	0x010a
        /*033a*/ 	.byte	0x04
	.zero		1


	//   ....[42]....
        /*033c*/ 	.word	0x000086c0
        /*0340*/ 	.word	0x000000ff
        /*0344*/ 	.word	0x00000060
        /*0348*/ 	.short	0x010a
        /*034a*/ 	.byte	0x0d
	.zero		1


	//   ....[43]....
        /*034c*/ 	.word	0x000087b0
        /*0350*/ 	.word	0x000000ff
        /*0354*/ 	.word	0x00000040
        /*0358*/ 	.short	0x010b
        /*035a*/ 	.byte	0x0d
	.zero		1


	//   ....[44]....
        /*035c*/ 	.word	0x00008810
        /*0360*/ 	.word	0x000000ff
        /*0364*/ 	.word	0x00000000
        /*0368*/ 	.short	0x0101
        /*036a*/ 	.byte	0x10
	.zero		1


	//   ....[45]....
        /*036c*/ 	.word	0x00008840
        /*0370*/ 	.word	0x000000ff
        /*0374*/ 	.word	0x00000068
        /*0378*/ 	.short	0x010a
        /*037a*/ 	.byte	0x0d
	.zero		1


	//   ....[46]....
        /*037c*/ 	.word	0x00008950
        /*0380*/ 	.word	0x000000ff
        /*0384*/ 	.word	0x00000048
        /*0388*/ 	.short	0x010b
        /*038a*/ 	.byte	0x0d
	.zero		1


	//   ....[47]....
        /*038c*/ 	.word	0x000089c0
        /*0390*/ 	.word	0x000000ff
        /*0394*/ 	.word	0x00000000
        /*0398*/ 	.short	0x0101
        /*039a*/ 	.byte	0x14
	.zero		1


	//   ....[48]....
        /*039c*/ 	.word	0x000089f0
        /*03a0*/ 	.word	0x000000ff
        /*03a4*/ 	.word	0x00000070
        /*03a8*/ 	.short	0x010a
        /*03aa*/ 	.byte	0x0d
	.zero		1


	//   ....[49]....
        /*03ac*/ 	.word	0x00008af0
        /*03b0*/ 	.word	0x000000ff
        /*03b4*/ 	.word	0x00000050
        /*03b8*/ 	.short	0x010b
        /*03ba*/ 	.byte	0x0d
	.zero		1


	//   ....[50]....
        /*03bc*/ 	.word	0x00008b50
        /*03c0*/ 	.word	0x000000ff
        /*03c4*/ 	.word	0x00000000
        /*03c8*/ 	.short	0x0101
        /*03ca*/ 	.byte	0x15
	.zero		1


	//   ....[51]....
        /*03cc*/ 	.word	0x00008b80
        /*03d0*/ 	.word	0x000000ff
        /*03d4*/ 	.word	0x00000078
        /*03d8*/ 	.short	0x010a
        /*03da*/ 	.byte	0x0d
	.zero		1


	//   ....[52]....
        /*03dc*/ 	.word	0x00008c80
        /*03e0*/ 	.word	0x000000ff
        /*03e4*/ 	.word	0x00000058
        /*03e8*/ 	.short	0x010b
        /*03ea*/ 	.byte	0x0d
	.zero		1


	//   ....[53]....
        /*03ec*/ 	.word	0x00008cf0
        /*03f0*/ 	.word	0x000000ff
        /*03f4*/ 	.word	0x00000000
        /*03f8*/ 	.short	0x0101
        /*03fa*/ 	.byte	0x1d
	.zero		1


	//   ....[54]....
        /*03fc*/ 	.word	0x00008d30
        /*0400*/ 	.word	0x000000ff
        /*0404*/ 	.word	0x00000060
        /*0408*/ 	.short	0x010a
        /*040a*/ 	.byte	0x0d
	.zero		1


	//   ....[55]....
        /*040c*/ 	.word	0x00008e20
        /*0410*/ 	.word	0x000000ff
        /*0414*/ 	.word	0x00000040
        /*0418*/ 	.short	0x010b
        /*041a*/ 	.byte	0x0d
	.zero		1


	//   ....[56]....
        /*041c*/ 	.word	0x00008e60
        /*0420*/ 	.word	0x000000ff
        /*0424*/ 	.word	0x00000000
        /*0428*/ 	.short	0x0101
        /*042a*/ 	.byte	0x10
	.zero		1


	//   ....[57]....
        /*042c*/ 	.word	0x00008e90
        /*0430*/ 	.word	0x000000ff
        /*0434*/ 	.word	0x00000068
        /*0438*/ 	.short	0x010a
        /*043a*/ 	.byte	0x0d
	.zero		1


	//   ....[58]....
        /*043c*/ 	.word	0x00008f90
        /*0440*/ 	.word	0x000000ff
        /*0444*/ 	.word	0x00000048
        /*0448*/ 	.short	0x010b
        /*044a*/ 	.byte	0x0d
	.zero		1


	//   ....[59]....
        /*044c*/ 	.word	0x00008fd0
        /*0450*/ 	.word	0x000000ff
        /*0454*/ 	.word	0x00000000
        /*0458*/ 	.short	0x0101
        /*045a*/ 	.byte	0x14
	.zero		1


	//   ....[60]....
        /*045c*/ 	.word	0x00009010
        /*0460*/ 	.word	0x000000ff
        /*0464*/ 	.word	0x00000070
        /*0468*/ 	.short	0x010a
        /*046a*/ 	.byte	0x0d
	.zero		1


	//   ....[61]....
        /*046c*/ 	.word	0x000090f0
        /*0470*/ 	.word	0x000000ff
        /*0474*/ 	.word	0x00000050
        /*0478*/ 	.short	0x010b
        /*047a*/ 	.byte	0x0d
	.zero		1


	//   ....[62]....
        /*047c*/ 	.word	0x00009130
        /*0480*/ 	.word	0x000000ff
        /*0484*/ 	.word	0x00000000
        /*0488*/ 	.short	0x0101
        /*048a*/ 	.byte	0x15
	.zero		1


	//   ....[63]....
        /*048c*/ 	.word	0x00009160
        /*0490*/ 	.word	0x000000ff
        /*0494*/ 	.word	0x00000078
        /*0498*/ 	.short	0x010a
        /*049a*/ 	.byte	0x0d
	.zero		1


	//   ....[64]....
        /*049c*/ 	.word	0x00009260
        /*04a0*/ 	.word	0x000000ff
        /*04a4*/ 	.word	0x00000058
        /*04a8*/ 	.short	0x010b
        /*04aa*/ 	.byte	0x0d
	.zero		1


	//   ....[65]....
        /*04ac*/ 	.word	0x000092b0
        /*04b0*/ 	.word	0x000000ff
        /*04b4*/ 	.word	0x00000000
        /*04b8*/ 	.short	0x0101
        /*04ba*/ 	.byte	0x1d
	.zero		1


	//   ....[66]....
        /*04bc*/ 	.word	0x00009970
        /*04c0*/ 	.word	0x00000000
        /*04c4*/ 	.word	0x00000060
        /*04c8*/ 	.short	0x010a
        /*04ca*/ 	.byte	0x3f
	.zero		1


	//   ....[67]....
        /*04cc*/ 	.word	0x000099b0
        /*04d0*/ 	.word	0x00000000
        /*04d4*/ 	.word	0x00000068
        /*04d8*/ 	.short	0x010a
        /*04da*/ 	.byte	0x3f
	.zero		1


	//   ....[68]....
        /*04dc*/ 	.word	0x000099f0
        /*04e0*/ 	.word	0x00000000
        /*04e4*/ 	.word	0x00000070
        /*04e8*/ 	.short	0x010a
        /*04ea*/ 	.byte	0x3f
	.zero		1


	//   ....[69]....
        /*04ec*/ 	.word	0x00009a50
        /*04f0*/ 	.word	0x00000000
        /*04f4*/ 	.word	0x00000078
        /*04f8*/ 	.short	0x010a
        /*04fa*/ 	.byte	0x3f
	.zero		1


	//   ....[70]....
        /*04fc*/ 	.word	0x00009db0
        /*0500*/ 	.word	0x0000000e
        /*0504*/ 	.word	0x00000020
        /*0508*/ 	.short	0x010a
        /*050a*/ 	.byte	0x3f
	.zero		1


	//   ....[71]....
        /*050c*/ 	.word	0x0000a160
        /*0510*/ 	.word	0x00000004
        /*0514*/ 	.word	0x00000088
        /*0518*/ 	.short	0x0101
        /*051a*/ 	.byte	0x3f
	.zero		1


	//   ....[72]....
        /*051c*/ 	.word	0x0000a870
        /*0520*/ 	.word	0x00000005
        /*0524*/ 	.word	0x00000000
        /*0528*/ 	.short	0x010a
        /*052a*/ 	.byte	0x3f
	.zero		1


	//   ....[73]....
        /*052c*/ 	.word	0x0000a8f0
        /*0530*/ 	.word	0x00000007
        /*0534*/ 	.word	0x00000000
        /*0538*/ 	.short	0x010a
        /*053a*/ 	.byte	0x3f
	.zero		1


	//   ....[74]....
        /*053c*/ 	.word	0x0000a980
        /*0540*/ 	.word	0x00000006
        /*0544*/ 	.word	0x00000000
        /*0548*/ 	.short	0x010a
        /*054a*/ 	.byte	0x3f
	.zero		1


	//   ....[75]....
        /*054c*/ 	.word	0x0000aa10
        /*0550*/ 	.word	0x00000003
        /*0554*/ 	.word	0x00000000
        /*0558*/ 	.short	0x010a
        /*055a*/ 	.byte	0x3f
	.zero		1


	//   ....[76]....
        /*055c*/ 	.word	0x0000aa70
        /*0560*/ 	.word	0x00000003
        /*0564*/ 	.word	0x00000000
        /*0568*/ 	.short	0x010a
        /*056a*/ 	.byte	0x3f
	.zero		1


	//   ....[77]....
        /*056c*/ 	.word	0x0000aad0
        /*0570*/ 	.word	0x00000005
        /*0574*/ 	.word	0x00000000
        /*0578*/ 	.short	0x010a
        /*057a*/ 	.byte	0x3f
	.zero		1


	//   ....[78]....
        /*057c*/ 	.word	0x0000ab30
        /*0580*/ 	.word	0x00000005
        /*0584*/ 	.word	0x00000040
        /*0588*/ 	.short	0x010a
        /*058a*/ 	.byte	0x3f
	.zero		1


	//   ....[79]....
        /*058c*/ 	.word	0x0000ab80
        /*0590*/ 	.word	0x00000004
        /*0594*/ 	.word	0x00000040
        /*0598*/ 	.short	0x010a
        /*059a*/ 	.byte	0x3f
	.zero		1


	//   ....[80]....
        /*059c*/ 	.word	0x0000abd0
        /*05a0*/ 	.word	0x00000004
        /*05a4*/ 	.word	0x00000040
        /*05a8*/ 	.short	0x010a
        /*05aa*/ 	.byte	0x3f
	.zero		1


	//   ....[81]....
        /*05ac*/ 	.word	0x0000ac20
        /*05b0*/ 	.word	0x00000005
        /*05b4*/ 	.word	0x00000040
        /*05b8*/ 	.short	0x010a
        /*05ba*/ 	.byte	0x3f
	.zero		1


	//   ....[82]....
        /*05bc*/ 	.word	0x0000ac70
        /*05c0*/ 	.word	0x00000004
        /*05c4*/ 	.word	0x00000040
        /*05c8*/ 	.short	0x010a
        /*05ca*/ 	.byte	0x3f
	.zero		1


	//   ....[83]....
        /*05cc*/ 	.word	0x0000acc0
        /*05d0*/ 	.word	0x00000004
        /*05d4*/ 	.word	0x00000040
        /*05d8*/ 	.short	0x010a
        /*05da*/ 	.byte	0x3f
	.zero		1


	//   ....[84]....
        /*05dc*/ 	.word	0x0000ad10
        /*05e0*/ 	.word	0x00000004
        /*05e4*/ 	.word	0x00000040
        /*05e8*/ 	.short	0x010a
        /*05ea*/ 	.byte	0x3f
	.zero		1


	//   ....[85]....
        /*05ec*/ 	.word	0x0000ad60
        /*05f0*/ 	.word	0x00000004
        /*05f4*/ 	.word	0x00000040
        /*05f8*/ 	.short	0x010a
        /*05fa*/ 	.byte	0x3f
	.zero		1


	//   ....[86]....
        /*05fc*/ 	.word	0x0000adc0
        /*0600*/ 	.word	0x00000003
        /*0604*/ 	.word	0x00000088
        /*0608*/ 	.short	0x010a
        /*060a*/ 	.byte	0x3f
	.zero		1


	//   ....[87]....
        /*060c*/ 	.word	0x0000ae20
        /*0610*/ 	.word	0x00000005
        /*0614*/ 	.word	0x00000060
        /*0618*/ 	.short	0x010a
        /*061a*/ 	.byte	0x3f
	.zero		1


	//   ....[88]....
        /*061c*/ 	.word	0x0000ae80
        /*0620*/ 	.word	0x00000005
        /*0624*/ 	.word	0x00000068
        /*0628*/ 	.short	0x010a
        /*062a*/ 	.byte	0x3f
	.zero		1


	//   ....[89]....
        /*062c*/ 	.word	0x0000aee0
        /*0630*/ 	.word	0x00000005
        /*0634*/ 	.word	0x00000070
        /*0638*/ 	.short	0x010a
        /*063a*/ 	.byte	0x3f
	.zero		1


	//   ....[90]....
        /*063c*/ 	.word	0x0000af40
        /*0640*/ 	.word	0x00000005
        /*0644*/ 	.word	0x00000078
        /*0648*/ 	.short	0x010a
        /*064a*/ 	.byte	0x3f
	.zero		1


	//   ....[91]....
        /*064c*/ 	.word	0x0000afa0
        /*0650*/ 	.word	0x00000005
        /*0654*/ 	.word	0x00000060
        /*0658*/ 	.short	0x010a
        /*065a*/ 	.byte	0x3f
	.zero		1


	//   ....[92]....
        /*065c*/ 	.word	0x0000b000
        /*0660*/ 	.word	0x00000005
        /*0664*/ 	.word	0x00000068
        /*0668*/ 	.short	0x010a
        /*066a*/ 	.byte	0x3f
	.zero		1


	//   ....[93]....
        /*066c*/ 	.word	0x0000b060
        /*0670*/ 	.word	0x00000005
        /*0674*/ 	.word	0x00000070
        /*0678*/ 	.short	0x010a
        /*067a*/ 	.byte	0x3f
	.zero		1


	//   ....[94]....
        /*067c*/ 	.word	0x0000b0c0
        /*0680*/ 	.word	0x00000005
        /*0684*/ 	.word	0x00000078
        /*0688*/ 	.short	0x010a
        /*068a*/ 	.byte	0x3f
	.zero		1


	//   ....[95]....
        /*068c*/ 	.word	0x0000b110
        /*0690*/ 	.word	0x00000000
        /*0694*/ 	.word	0x00000060
        /*0698*/ 	.short	0x010a
        /*069a*/ 	.byte	0x3f
	.zero		1


	//   ....[96]....
        /*069c*/ 	.word	0x0000b160
        /*06a0*/ 	.word	0x00000000
        /*06a4*/ 	.word	0x00000068
        /*06a8*/ 	.short	0x010a
        /*06aa*/ 	.byte	0x3f
	.zero		1


	//   ....[97]....
        /*06ac*/ 	.word	0x0000b1b0
        /*06b0*/ 	.word	0x00000000
        /*06b4*/ 	.word	0x00000070
        /*06b8*/ 	.short	0x010a
        /*06ba*/ 	.byte	0x3f
	.zero		1


	//   ....[98]....
        /*06bc*/ 	.word	0x0000b280
        /*06c0*/ 	.word	0x0000000e
        /*06c4*/ 	.word	0x00000020
        /*06c8*/ 	.short	0x010a
        /*06ca*/ 	.byte	0x3f
	.zero		1


	//   ....[99]....
        /*06cc*/ 	.word	0x0000b350
        /*06d0*/ 	.word	0x00000005
        /*06d4*/ 	.word	0x00000000
        /*06d8*/ 	.short	0x010a
        /*06da*/ 	.byte	0x3f
	.zero		1


	//   ....[100]....
        /*06dc*/ 	.word	0x0000b3a0
        /*06e0*/ 	.word	0x00000007
        /*06e4*/ 	.word	0x00000000
        /*06e8*/ 	.short	0x010a
        /*06ea*/ 	.byte	0x3f
	.zero		1


	//   ....[101]....
        /*06ec*/ 	.word	0x0000b3f0
        /*06f0*/ 	.word	0x00000006
        /*06f4*/ 	.word	0x00000000
        /*06f8*/ 	.short	0x010a
        /*06fa*/ 	.byte	0x3f
	.zero		1


	//----- nvinfo : EIATTR_NUM_MBARRIERS
	.align		4
.L_38:
        /*06fc*/ 	.byte	0x03, 0x38
        /*06fe*/ 	.short	0x0012


	//----- nvinfo : EIATTR_EXIT_INSTR_OFFSETS
	.align		4
        /*0700*/ 	.byte	0x04, 0x1c
        /*0702*/ 	.short	(.L_40 - .L_39)


	//   ....[0]....
.L_39:
        /*0704*/ 	.word	0x0000aa60


	//----- nvinfo : EIATTR_MAX_THREADS
	.align		4
.L_40:
        /*0708*/ 	.byte	0x04, 0x05
        /*070a*/ 	.short	(.L_42 - .L_41)
.L_41:
        /*070c*/ 	.word	0x00000180
        /*0710*/ 	.word	0x00000001
        /*0714*/ 	.word	0x00000001


	//----- nvinfo : EIATTR_CRS_STACK_SIZE
	.align		4
.L_42:
        /*0718*/ 	.byte	0x04, 0x1e
        /*071a*/ 	.short	(.L_44 - .L_43)
.L_43:
        /*071c*/ 	.word	0x00000000


	//----- nvinfo : EIATTR_CBANK_PARAM_SIZE
	.align		4
.L_44:
        /*0720*/ 	.byte	0x03, 0x19
        /*0722*/ 	.short	0x0770


	//----- nvinfo : EIATTR_PARAM_CBANK
	.align		4
        /*0724*/ 	.byte	0x04, 0x0a
        /*0726*/ 	.short	(.L_46 - .L_45)
	.align		4
.L_45:
        /*0728*/ 	.word	index@(.nv.constant0._ZN7cutlass13device_kernelINS_4gemm6kernel13GemmUniversalIN4cute5tupleIJiiiiEEENS1_10collective13CollectiveMmaINS1_34MainloopSm90TmaGmmaWarpSpecializedILi4ENS5_IJNS4_1CILi2EEENSA_ILi1EEESC_EEENS1_35KernelTmaWarpSpecializedCooperativeEEENS5_IJNSA_ILi256EEENSA_ILi128EEENSA_ILi64EEEEEENS_10bfloat16_tENS5_IJlSC_lEEESK_SL_NS4_8TiledMMAINS4_8MMA_AtomIJNS4_4SM904GMMA28MMA_64x128x16_F32BF16BF16_SSILNSP_5MajorE0ELSR_0ELNSP_7ScaleInE1ELSS_1EEEEEENS4_6LayoutISD_NS5_IJSC_NSA_ILi0EEESW_EEEEENS5_IJNS4_10UnderscoreESZ_SZ_EEEEENS4_13SM90_TMA_LOADENS4_14ComposedLayoutINS4_7SwizzleILi3ELi4ELi3EEENS4_18smem_ptr_flag_bitsILi16EEENSV_INS5_IJNSA_ILi8EEESI_EEENS5_IJSI_SC_EEEEEEEvNS4_8identityENS4_23SM90_TMA_LOAD_MULTICASTES1C_vS1D_EENS_8epilogue10collective18CollectiveEpilogueINS1G_22Sm90TmaWarpSpecializedILi4ELi2ELi16ELb1ELb0EEEJSJ_NS5_IJSH_NSA_ILi32EEEEEESK_SL_SK_SL_NS1G_6fusion15FusionCallbacksIS1K_NS1N_23LinCombPerRowBiasEltActINS1G_6thread4ReLuESK_fSK_SK_fLi8ELNS_15FloatRoundStyleE2EEESJ_S1M_JEEES12_NS13_INS14_ILi2ELi4ELi3EEES17_NSV_INS5_IJS18_S1L_EEENS5_IJS1L_SC_EEEEEEENS4_17SM75_U32x4_LDSM_NENS4_14SM90_TMA_STOREES1Z_NS4_17SM90_U32x4_STSM_NENS4_9Copy_AtomIJS22_NS_6half_tEEEEvEEEvvEEEEvNT_6ParamsE)
        /*072c*/ 	.short	0x0210
        /*072e*/ 	.short	0x0770


	//----- nvinfo : EIATTR_SW_WAR
	.align		4
.L_46:
        /*0730*/ 	.byte	0x04, 0x36
        /*0732*/ 	.short	(.L_48 - .L_47)
.L_47:
        /*0734*/ 	.word	0x00000008
.L_48:


//--------------------- .nv.callgraph             --------------------------
	.section	.nv.callgraph,"",@"SHT_CUDA_CALLGRAPH"
	.align	4
	.sectionentsize	8
	.align		4
        /*0000*/ 	.word	0x00000000
	.align		4
        /*0004*/ 	.word	0xffffffff
	.align		4
        /*0008*/ 	.word	index@(_ZN7cutlass13device_kernelINS_4gemm6kernel13GemmUniversalIN4cute5tupleIJiiiiEEENS1_10collective13CollectiveMmaINS1_34MainloopSm90TmaGmmaWarpSpecializedILi4ENS5_IJNS4_1CILi2EEENSA_ILi1EEESC_EEENS1_35KernelTmaWarpSpecializedCooperativeEEENS5_IJNSA_ILi256EEENSA_ILi128EEENSA_ILi64EEEEEENS_10bfloat16_tENS5_IJlSC_lEEESK_SL_NS4_8TiledMMAINS4_8MMA_AtomIJNS4_4SM904GMMA28MMA_64x128x16_F32BF16BF16_SSILNSP_5MajorE0ELSR_0ELNSP_7ScaleInE1ELSS_1EEEEEENS4_6LayoutISD_NS5_IJSC_NSA_ILi0EEESW_EEEEENS5_IJNS4_10UnderscoreESZ_SZ_EEEEENS4_13SM90_TMA_LOADENS4_14ComposedLayoutINS4_7SwizzleILi3ELi4ELi3EEENS4_18smem_ptr_flag_bitsILi16EEENSV_INS5_IJNSA_ILi8EEESI_EEENS5_IJSI_SC_EEEEEEEvNS4_8identityENS4_23SM90_TMA_LOAD_MULTICASTES1C_vS1D_EENS_8epilogue10collective18CollectiveEpilogueINS1G_22Sm90TmaWarpSpecializedILi4ELi2ELi16ELb1ELb0EEEJSJ_NS5_IJSH_NSA_ILi32EEEEEESK_SL_SK_SL_NS1G_6fusion15FusionCallbacksIS1K_NS1N_23LinCombPerRowBiasEltActINS1G_6thread4ReLuESK_fSK_SK_fLi8ELNS_15FloatRoundStyleE2EEESJ_S1M_JEEES12_NS13_INS14_ILi2ELi4ELi3EEES17_NSV_INS5_IJS18_S1L_EEENS5_IJS1L_SC_EEEEEEENS4_17SM75_U32x4_LDSM_NENS4_14SM90_TMA_STOREES1Z_NS4_17SM90_U32x4_STSM_NENS4_9Copy_AtomIJS22_NS_6half_tEEEEvEEEvvEEEEvNT_6ParamsE)
	.align		4
        /*000c*/ 	.word	index@(__assertfail)
	.align		4
        /*0010*/ 	.word	0x00000000
	.align		4
        /*0014*/ 	.word	0xfffffffe
	.align		4
        /*0018*/ 	.word	0x00000000
	.align		4
        /*001c*/ 	.word	0xfffffffd
	.align		4
        /*0020*/ 	.word	0x00000000
	.align		4
        /*0024*/ 	.word	0xfffffffc


//--------------------- .nv.constant4             --------------------------
	.section	.nv.constant4,"a",@progbits
	.align	8
	.align		8
.nv.constant4:
        /*0000*/ 	.dword	__assertfail
	.align		8
        /*0008*/ 	.dword	__unnamed_1
	.align		8
        /*0010*/ 	.dword	__unnamed_2
	.align		8
        /*0018*/ 	.dword	_ZN39_INTERNAL_c083371e_4_k_cu_71e42d35_28034cuda3std3__45__cpo5beginE
	.align		8
        /*0020*/ 	.dword	_ZN39_INTERNAL_c083371e_4_k_cu_71e42d35_28034cuda3std3__45__cpo3endE
	.align		8
        /*0028*/ 	.dword	_ZN39_INTERNAL_c083371e_4_k_cu_71e42d35_28034cuda3std3__45__cpo6cbeginE
	.align		8
        /*0030*/ 	.dword	_ZN39_INTERNAL_c083371e_4_k_cu_71e42d35_28034cuda3std3__45__cpo4cendE
	.align		8
        /*0038*/ 	.dword	_ZN39_INTERNAL_c083371e_4_k_cu_71e42d35_28034cuda3std3__441_GLOBAL__N__c083371e_4_k_cu_71e42d35_28036ignoreE
	.align		8
        /*0040*/ 	.dword	_ZN39_INTERNAL_c083371e_4_k_cu_71e42d35_28034cuda3std3__419piecewise_constructE
	.align		8
        /*0048*/ 	.dword	_ZN39_INTERNAL_c083371e_4_k_cu_71e42d35_28034cuda3std3__48in_placeE
	.align		8
        /*0050*/ 	.dword	_ZN39_INTERNAL_c083371e_4_k_cu_71e42d35_28034cuda3std6ranges3__45__cpo4swapE
	.align		8
        /*0058*/ 	.dword	_ZN39_INTERNAL_c083371e_4_k_cu_71e42d35_28034cuda3std6ranges3__45__cpo9iter_moveE
	.align		8
        /*0060*/ 	.dword	_ZN39_INTERNAL_c083371e_4_k_cu_71e42d35_28034cute7productE
	.align		8
        /*0068*/ 	.dword	_ZN39_INTERNAL_c083371e_4_k_cu_71e42d35_28034cute1_E
	.align		8
        /*0070*/ 	.dword	$str$22
	.align		8
        /*0078*/ 	.dword	$str$23
	.align		8
        /*0080*/ 	.dword	$str$26
	.align		8
        /*0088*/ 	.dword	$str$27


//--------------------- .text._ZN7cutlass13device_kernelINS_4gemm6kernel13GemmUniversalIN4cute5tupleIJiiiiEEENS1_10collective13CollectiveMmaINS1_34MainloopSm90TmaGmmaWarpSpecializedILi4ENS5_IJNS4_1CILi2EEENSA_ILi1EEESC_EEENS1_35KernelTmaWarpSpecializedCooperativeEEENS5_IJNSA_ILi256EEENSA_ILi128EEENSA_ILi64EEEEEENS_10bfloat16_tENS5_IJlSC_lEEESK_SL_NS4_8TiledMMAINS4_8MMA_AtomIJNS4_4SM904GMMA28MMA_64x128x16_F32BF16BF16_SSILNSP_5MajorE0ELSR_0ELNSP_7ScaleInE1ELSS_1EEEEEENS4_6LayoutISD_NS5_IJSC_NSA_ILi0EEESW_EEEEENS5_IJNS4_10UnderscoreESZ_SZ_EEEEENS4_13SM90_TMA_LOADENS4_14ComposedLayoutINS4_7SwizzleILi3ELi4ELi3EEENS4_18smem_ptr_flag_bitsILi16EEENSV_INS5_IJNSA_ILi8EEESI_EEENS5_IJSI_SC_EEEEEEEvNS4_8identityENS4_23SM90_TMA_LOAD_MULTICASTES1C_vS1D_EENS_8epilogue10collective18CollectiveEpilogueINS1G_22Sm90TmaWarpSpecializedILi4ELi2ELi16ELb1ELb0EEEJSJ_NS5_IJSH_NSA_ILi32EEEEEESK_SL_SK_SL_NS1G_6fusion15FusionCallbacksIS1K_NS1N_23LinCombPerRowBiasEltActINS1G_6thread4ReLuESK_fSK_SK_fLi8ELNS_15FloatRoundStyleE2EEESJ_S1M_JEEES12_NS13_INS14_ILi2ELi4ELi3EEES17_NSV_INS5_IJS18_S1L_EEENS5_IJS1L_SC_EEEEEEENS4_17SM75_U32x4_LDSM_NENS4_14SM90_TMA_STOREES1Z_NS4_17SM90_U32x4_STSM_NENS4_9Copy_AtomIJS22_NS_6half_tEEEEvEEEvvEEEEvNT_6ParamsE --------------------------
	.section	.text._ZN7cutlass13device_kernelINS_4gemm6kernel13GemmUniversalIN4cute5tupleIJiiiiEEENS1_10collective13CollectiveMmaINS1_34MainloopSm90TmaGmmaWarpSpecializedILi4ENS5_IJNS4_1CILi2EEENSA_ILi1EEESC_EEENS1_35KernelTmaWarpSpecializedCooperativeEEENS5_IJNSA_ILi256EEENSA_ILi128EEENSA_ILi64EEEEEENS_10bfloat16_tENS5_IJlSC_lEEESK_SL_NS4_8TiledMMAINS4_8MMA_AtomIJNS4_4SM904GMMA28MMA_64x128x16_F32BF16BF16_SSILNSP_5MajorE0ELSR_0ELNSP_7ScaleInE1ELSS_1EEEEEENS4_6LayoutISD_NS5_IJSC_NSA_ILi0EEESW_EEEEENS5_IJNS4_10UnderscoreESZ_SZ_EEEEENS4_13SM90_TMA_LOADENS4_14ComposedLayoutINS4_7SwizzleILi3ELi4ELi3EEENS4_18smem_ptr_flag_bitsILi16EEENSV_INS5_IJNSA_ILi8EEESI_EEENS5_IJSI_SC_EEEEEEEvNS4_8identityENS4_23SM90_TMA_LOAD_MULTICASTES1C_vS1D_EENS_8epilogue10collective18CollectiveEpilogueINS1G_22Sm90TmaWarpSpecializedILi4ELi2ELi16ELb1ELb0EEEJSJ_NS5_IJSH_NSA_ILi32EEEEEESK_SL_SK_SL_NS1G_6fusion15FusionCallbacksIS1K_NS1N_23LinCombPerRowBiasEltActINS1G_6thread4ReLuESK_fSK_SK_fLi8ELNS_15FloatRoundStyleE2EEESJ_S1M_JEEES12_NS13_INS14_ILi2ELi4ELi3EEES17_NSV_INS5_IJS18_S1L_EEENS5_IJS1L_SC_EEEEEEENS4_17SM75_U32x4_LDSM_NENS4_14SM90_TMA_STOREES1Z_NS4_17SM90_U32x4_STSM_NENS4_9Copy_AtomIJS22_NS_6half_tEEEEvEEEvvEEEEvNT_6ParamsE,"ax",@progbits
	.align	128
.text._ZN7cutlass13device_kernelINS_4gemm6kernel13GemmUniversalIN4cute5tupleIJiiiiEEENS1_10collective13CollectiveMmaINS1_34MainloopSm90TmaGmmaWarpSpecializedILi4ENS5_IJNS4_1CILi2EEENSA_ILi1EEESC_EEENS1_35KernelTmaWarpSpecializedCooperativeEEENS5_IJNSA_ILi256EEENSA_ILi128EEENSA_ILi64EEEEEENS_10bfloat16_tENS5_IJlSC_lEEESK_SL_NS4_8TiledMMAINS4_8MMA_AtomIJNS4_4SM904GMMA28MMA_64x128x16_F32BF16BF16_SSILNSP_5MajorE0ELSR_0ELNSP_7ScaleInE1ELSS_1EEEEEENS4_6LayoutISD_NS5_IJSC_NSA_ILi0EEESW_EEEEENS5_IJNS4_10UnderscoreESZ_SZ_EEEEENS4_13SM90_TMA_LOADENS4_14ComposedLayoutINS4_7SwizzleILi3ELi4ELi3EEENS4_18smem_ptr_flag_bitsILi16EEENSV_INS5_IJNSA_ILi8EEESI_EEENS5_IJSI_SC_EEEEEEEvNS4_8identityENS4_23SM90_TMA_LOAD_MULTICASTES1C_vS1D_EENS_8epilogue10collective18CollectiveEpilogueINS1G_22Sm90TmaWarpSpecializedILi4ELi2ELi16ELb1ELb0EEEJSJ_NS5_IJSH_NSA_ILi32EEEEEESK_SL_SK_SL_NS1G_6fusion15FusionCallbacksIS1K_NS1N_23LinCombPerRowBiasEltActINS1G_6thread4ReLuESK_fSK_SK_fLi8ELNS_15FloatRoundStyleE2EEESJ_S1M_JEEES12_NS13_INS14_ILi2ELi4ELi3EEES17_NSV_INS5_IJS18_S1L_EEENS5_IJS1L_SC_EEEEEEENS4_17SM75_U32x4_LDSM_NENS4_14SM90_TMA_STOREES1Z_NS4_17SM90_U32x4_STSM_NENS4_9Copy_AtomIJS22_NS_6half_tEEEEvEEEvvEEEEvNT_6ParamsE:
        .type           _ZN7cutlass13device_kernelINS_4gemm6kernel13GemmUniversalIN4cute5tupleIJiiiiEEENS1_10collective13CollectiveMmaINS1_34MainloopSm90TmaGmmaWarpSpecializedILi4ENS5_IJNS4_1CILi2EEENSA_ILi1EEESC_EEENS1_35KernelTmaWarpSpecializedCooperativeEEENS5_IJNSA_ILi256EEENSA_ILi128EEENSA_ILi64EEEEEENS_10bfloat16_tENS5_IJlSC_lEEESK_SL_NS4_8TiledMMAINS4_8MMA_AtomIJNS4_4SM904GMMA28MMA_64x128x16_F32BF16BF16_SSILNSP_5MajorE0ELSR_0ELNSP_7ScaleInE1ELSS_1EEEEEENS4_6LayoutISD_NS5_IJSC_NSA_ILi0EEESW_EEEEENS5_IJNS4_10UnderscoreESZ_SZ_EEEEENS4_13SM90_TMA_LOADENS4_14ComposedLayoutINS4_7SwizzleILi3ELi4ELi3EEENS4_18smem_ptr_flag_bitsILi16EEENSV_INS5_IJNSA_ILi8EEESI_EEENS5_IJSI_SC_EEEEEEEvNS4_8identityENS4_23SM90_TMA_LOAD_MULTICASTES1C_vS1D_EENS_8epilogue10collective18CollectiveEpilogueINS1G_22Sm90TmaWarpSpecializedILi4ELi2ELi16ELb1ELb0EEEJSJ_NS5_IJSH_NSA_ILi32EEEEEESK_SL_SK_SL_NS1G_6fusion15FusionCallbacksIS1K_NS1N_23LinCombPerRowBiasEltActINS1G_6thread4ReLuESK_fSK_SK_fLi8ELNS_15FloatRoundStyleE2EEESJ_S1M_JEEES12_NS13_INS14_ILi2ELi4ELi3EEES17_NSV_INS5_IJS18_S1L_EEENS5_IJS1L_SC_EEEEEEENS4_17SM75_U32x4_LDSM_NENS4_14SM90_TMA_STOREES1Z_NS4_17SM90_U32x4_STSM_NENS4_9Copy_AtomIJS22_NS_6half_tEEEEvEEEvvEEEEvNT_6ParamsE,@function
        .size           _ZN7cutlass13device_kernelINS_4gemm6kernel13GemmUniversalIN4cute5tupleIJiiiiEEENS1_10collective13CollectiveMmaINS1_34MainloopSm90TmaGmmaWarpSpecializedILi4ENS5_IJNS4_1CILi2EEENSA_ILi1EEESC_EEENS1_35KernelTmaWarpSpecializedCooperativeEEENS5_IJNSA_ILi256EEENSA_ILi128EEENSA_ILi64EEEEEENS_10bfloat16_tENS5_IJlSC_lEEESK_SL_NS4_8TiledMMAINS4_8MMA_AtomIJNS4_4SM904GMMA28MMA_64x128x16_F32BF16BF16_SSILNSP_5MajorE0ELSR_0ELNSP_7ScaleInE1ELSS_1EEEEEENS4_6LayoutISD_NS5_IJSC_NSA_ILi0EEESW_EEEEENS5_IJNS4_10UnderscoreESZ_SZ_EEEEENS4_13SM90_TMA_LOADENS4_14ComposedLayoutINS4_7SwizzleILi3ELi4ELi3EEENS4_18smem_ptr_flag_bitsILi16EEENSV_INS5_IJNSA_ILi8EEESI_EEENS5_IJSI_SC_EEEEEEEvNS4_8identityENS4_23SM90_TMA_LOAD_MULTICASTES1C_vS1D_EENS_8epilogue10collective18CollectiveEpilogueINS1G_22Sm90TmaWarpSpecializedILi4ELi2ELi16ELb1ELb0EEEJSJ_NS5_IJSH_NSA_ILi32EEEEEESK_SL_SK_SL_NS1G_6fusion15FusionCallbacksIS1K_NS1N_23LinCombPerRowBiasEltActINS1G_6thread4ReLuESK_fSK_SK_fLi8ELNS_15FloatRoundStyleE2EEESJ_S1M_JEEES12_NS13_INS14_ILi2ELi4ELi3EEES17_NSV_INS5_IJS18_S1L_EEENS5_IJS1L_SC_EEEEEEENS4_17SM75_U32x4_LDSM_NENS4_14SM90_TMA_STOREES1Z_NS4_17SM90_U32x4_STSM_NENS4_9Copy_AtomIJS22_NS_6half_tEEEEvEEEvvEEEEvNT_6ParamsE,(.L_x_267 - _ZN7cutlass13device_kernelINS_4gemm6kernel13GemmUniversalIN4cute5tupleIJiiiiEEENS1_10collective13CollectiveMmaINS1_34MainloopSm90TmaGmmaWarpSpecializedILi4ENS5_IJNS4_1CILi2EEENSA_ILi1EEESC_EEENS1_35KernelTmaWarpSpecializedCooperativeEEENS5_IJNSA_ILi256EEENSA_ILi128EEENSA_ILi64EEEEEENS_10bfloat16_tENS5_IJlSC_lEEESK_SL_NS4_8TiledMMAINS4_8MMA_AtomIJNS4_4SM904GMMA28MMA_64x128x16_F32BF16BF16_SSILNSP_5MajorE0ELSR_0ELNSP_7ScaleInE1ELSS_1EEEEEENS4_6LayoutISD_NS5_IJSC_NSA_ILi0EEESW_EEEEENS5_IJNS4_10UnderscoreESZ_SZ_EEEEENS4_13SM90_TMA_LOADENS4_14ComposedLayoutINS4_7SwizzleILi3ELi4ELi3EEENS4_18smem_ptr_flag_bitsILi16EEENSV_INS5_IJNSA_ILi8EEESI_EEENS5_IJSI_SC_EEEEEEEvNS4_8identityENS4_23SM90_TMA_LOAD_MULTICASTES1C_vS1D_EENS_8epilogue10collective18CollectiveEpilogueINS1G_22Sm90TmaWarpSpecializedILi4ELi2ELi16ELb1ELb0EEEJSJ_NS5_IJSH_NSA_ILi32EEEEEESK_SL_SK_SL_NS1G_6fusion15FusionCallbacksIS1K_NS1N_23LinCombPerRowBiasEltActINS1G_6thread4ReLuESK_fSK_SK_fLi8ELNS_15FloatRoundStyleE2EEESJ_S1M_JEEES12_NS13_INS14_ILi2ELi4ELi3EEES17_NSV_INS5_IJS18_S1L_EEENS5_IJS1L_SC_EEEEEEENS4_17SM75_U32x4_LDSM_NENS4_14SM90_TMA_STOREES1Z_NS4_17SM90_U32x4_STSM_NENS4_9Copy_AtomIJS22_NS_6half_tEEEEvEEEvvEEEEvNT_6ParamsE)
        .other          _ZN7cutlass13device_kernelINS_4gemm6kernel13GemmUniversalIN4cute5tupleIJiiiiEEENS1_10collective13CollectiveMmaINS1_34MainloopSm90TmaGmmaWarpSpecializedILi4ENS5_IJNS4_1CILi2EEENSA_ILi1EEESC_EEENS1_35KernelTmaWarpSpecializedCooperativeEEENS5_IJNSA_ILi256EEENSA_ILi128EEENSA_ILi64EEEEEENS_10bfloat16_tENS5_IJlSC_lEEESK_SL_NS4_8TiledMMAINS4_8MMA_AtomIJNS4_4SM904GMMA28MMA_64x128x16_F32BF16BF16_SSILNSP_5MajorE0ELSR_0ELNSP_7ScaleInE1ELSS_1EEEEEENS4_6LayoutISD_NS5_IJSC_NSA_ILi0EEESW_EEEEENS5_IJNS4_10UnderscoreESZ_SZ_EEEEENS4_13SM90_TMA_LOADENS4_14ComposedLayoutINS4_7SwizzleILi3ELi4ELi3EEENS4_18smem_ptr_flag_bitsILi16EEENSV_INS5_IJNSA_ILi8EEESI_EEENS5_IJSI_SC_EEEEEEEvNS4_8identityENS4_23SM90_TMA_LOAD_MULTICASTES1C_vS1D_EENS_8epilogue10collective18CollectiveEpilogueINS1G_22Sm90TmaWarpSpecializedILi4ELi2ELi16ELb1ELb0EEEJSJ_NS5_IJSH_NSA_ILi32EEEEEESK_SL_SK_SL_NS1G_6fusion15FusionCallbacksIS1K_NS1N_23LinCombPerRowBiasEltActINS1G_6thread4ReLuESK_fSK_SK_fLi8ELNS_15FloatRoundStyleE2EEESJ_S1M_JEEES12_NS13_INS14_ILi2ELi4ELi3EEES17_NSV_INS5_IJS18_S1L_EEENS5_IJS1L_SC_EEEEEEENS4_17SM75_U32x4_LDSM_NENS4_14SM90_TMA_STOREES1Z_NS4_17SM90_U32x4_STSM_NENS4_9Copy_AtomIJS22_NS_6half_tEEEEvEEEvvEEEEvNT_6ParamsE,@"STO_CUDA_ENTRY STV_DEFAULT"
_ZN7cutlass13device_kernelINS_4gemm6kernel13GemmUniversalIN4cute5tupleIJiiiiEEENS1_10collective13CollectiveMmaINS1_34MainloopSm90TmaGmmaWarpSpecializedILi4ENS5_IJNS4_1CILi2EEENSA_ILi1EEESC_EEENS1_35KernelTmaWarpSpecializedCooperativeEEENS5_IJNSA_ILi256EEENSA_ILi128EEENSA_ILi64EEEEEENS_10bfloat16_tENS5_IJlSC_lEEESK_SL_NS4_8TiledMMAINS4_8MMA_AtomIJNS4_4SM904GMMA28MMA_64x128x16_F32BF16BF16_SSILNSP_5MajorE0ELSR_0ELNSP_7ScaleInE1ELSS_1EEEEEENS4_6LayoutISD_NS5_IJSC_NSA_ILi0EEESW_EEEEENS5_IJNS4_10UnderscoreESZ_SZ_EEEEENS4_13SM90_TMA_LOADENS4_14ComposedLayoutINS4_7SwizzleILi3ELi4ELi3EEENS4_18smem_ptr_flag_bitsILi16EEENSV_INS5_IJNSA_ILi8EEESI_EEENS5_IJSI_SC_EEEEEEEvNS4_8identityENS4_23SM90_TMA_LOAD_MULTICASTES1C_vS1D_EENS_8epilogue10collective18CollectiveEpilogueINS1G_22Sm90TmaWarpSpecializedILi4ELi2ELi16ELb1ELb0EEEJSJ_NS5_IJSH_NSA_ILi32EEEEEESK_SL_SK_SL_NS1G_6fusion15FusionCallbacksIS1K_NS1N_23LinCombPerRowBiasEltActINS1G_6thread4ReLuESK_fSK_SK_fLi8ELNS_15FloatRoundStyleE2EEESJ_S1M_JEEES12_NS13_INS14_ILi2ELi4ELi3EEES17_NSV_INS5_IJS18_S1L_EEENS5_IJS1L_SC_EEEEEEENS4_17SM75_U32x4_LDSM_NENS4_14SM90_TMA_STOREES1Z_NS4_17SM90_U32x4_STSM_NENS4_9Copy_AtomIJS22_NS_6half_tEEEEvEEEvvEEEEvNT_6ParamsE:
[----:B------:R-:W1:Y:S01]  /*0000*/  LDC R1, c[0x0][0x28] ;  /* 0x00000a00ff017b82 */ /* 0x000e620000000800 */
[----:B------:R-:W2:Y:S07]  /*0010*/  S2R R18, SR_TID.X ;  /* 0x0000000000127919 */ /* 0x000eae0000002100 */
[----:B------:R-:W3:Y:S01]  /*0020*/  LDC.64 R4, c[0x0][0x588] ;  /* 0x00016200ff047b82 */ /* 0x000ee20000000a00 */
[----:B------:R-:W-:Y:S01]  /*0030*/  ELECT P0, URZ, PT ;  /* 0x00000000003f782f */ /* 0x000fe20003800000 */
[----:B------:R-:W-:Y:S01]  /*0040*/  BSSY B0, `(.L_x_0) ;  /* 0x0000016000007945 */ /* 0x000fe20003800000 */
[----:B--2---:R-:W-:-:S02]  /*0050*/  SHF.R.U32.HI R8, RZ, 0x5, R18 ;  /* 0x00000005ff087819 */ /* 0x004fc40000011612 */
[----:B------:R-:W-:-:S03]  /*0060*/  SHF.R.U32.HI R2, RZ, 0x7, R18 ;  /* 0x00000007ff027819 */ /* 0x000fc60000011612 */
[----:B------:R-:W2:Y:S04]  /*0070*/  SHFL.IDX PT, R0, R8, RZ, 0x1f ;  /* 0x00001fff08007589 */ /* 0x000ea800000e0000 */
[----:B------:R4:W1:Y:S01]  /*0080*/  SHFL.IDX PT, R7, R2, RZ, 0x1f ;  /* 0x00001fff02077589 */ /* 0x00086200000e0000 */
[----:B--2---:R-:W-:Y:S02]  /*0090*/  ISETP.NE.OR P0, PT, R0, RZ, !P0 ;  /* 0x000000ff0000720c */ /* 0x004fe40004705670 */
[----:B------:R-:W-:-:S11]  /*00a0*/  SHF.R.S32.HI R3, RZ, 0x1f, R0 ;  /* 0x0000001fff037819 */ /* 0x000fd60000011400 */
[----:B-1-34-:R-:W-:Y:S05]  /*00b0*/  @P0 BRA `(.L_x_1) ;  /* 0x0000000000380947 */ /* 0x01afea0003800000 */
[----:B------:R-:W-:Y:S02]  /*00c0*/  ULDC.64 UR4, c[0x0][0x198] ;  /* 0x0000660000047ab9 */ /* 0x000fe40000000a00 */
[----:B------:R-:W-:Y:S02]  /*00d0*/  UIADD3 UR6, UP0, UR4, 0xf0, URZ ;  /* 0x000000f004067890 */ /* 0x000fe4000ff1e03f */
[----:B------:R-:W-:Y:S02]  /*00e0*/  UIADD3 UR8, UP1, UR4, 0x1f0, URZ ;  /* 0x000001f004087890 */ /* 0x000fe4000ff3e03f */
[----:B------:R-:W-:Y:S02]  /*00f0*/  UIADD3 UR10, UP2, UR4, 0x3f0, URZ ;  /* 0x000003f0040a7890 */ /* 0x000fe4000ff5e03f */
[----:B------:R-:W-:Y:S02]  /*0100*/  UIADD3 UR4, UP3, UR4, 0x4f0, URZ ;  /* 0x000004f004047890 */ /* 0x000fe4000ff7e03f */
[----:B------:R-:W-:-:S02]  /*0110*/  UIADD3.X UR7, URZ, UR5, URZ, UP0, !UPT ;  /* 0x000000053f077290 */ /* 0x000fc400087fe43f */
[----:B------:R-:W-:Y:S02]  /*0120*/  UIADD3.X UR9, URZ, UR5, URZ, UP1, !UPT ;  /* 0x000000053f097290 */ /* 0x000fe40008ffe43f */
[----:B------:R-:W-:Y:S02]  /*0130*/  UIADD3.X UR11, URZ, UR5, URZ, UP2, !UPT ;  /* 0x000000053f0b7290 */ /* 0x000fe400097fe43f */
[----:B------:R-:W-:-:S03]  /*0140*/  UIADD3.X UR5, URZ, UR5, URZ, UP3, !UPT ;  /* 0x000000053f057290 */ /* 0x000fc60009ffe43f */
[----:B------:R1:W-:Y:S02]  /*0150*/  UTMACCTL.PF [UR6] ;  /* 0x00000000060079b9 */ /* 0x0003e40008040000 */
[----:B------:R1:W-:Y:S02]  /*0160*/  UTMACCTL.PF [UR8] ;  /* 0x00000000080079b9 */ /* 0x0003e40008040000 */
[----:B------:R1:W-:Y:S02]  /*0170*/  UTMACCTL.PF [UR10] ;  /* 0x000000000a0079b9 */ /* 0x0003e40008040000 */
[----:B------:R1:W-:Y:S02]  /*0180*/  UTMACCTL.PF [UR4] ;  /* 0x00000000040079b9 */ /* 0x0003e40008040000 */
[----:B-1----:R-:W-:Y:S01]  /*0190*/  NOP ;  /* 0x0000000000007918 */ /* 0x002fe20000000000 */
.L_x_1:
[----:B------:R-:W-:Y:S05]  /*01a0*/  BSYNC B0 ;  /* 0x0000000000007941 */ /* 0x000fea0003800000 */
.L_x_0:
[----:B------:R-:W-:Y:S01]  /*01b0*/  ULDC.64 UR4, c[0x0][0x590] ;  /* 0x0001640000047ab9 */ /* 0x000fe20000000a00 */
[----:B------:R-:W-:Y:S01]  /*01c0*/  LEA.HI R3, R3, R0, RZ, 0x2 ;  /* 0x0000000003037211 */ /* 0x000fe200078f10ff */
[----:B------:R-:W-:Y:S01]  /*01d0*/  ULDC.64 UR42, c[0x0][0x208] ;  /* 0x00008200002a7ab9 */ /* 0x000fe20000000a00 */
[----:B------:R-:W-:Y:S01]  /*01e0*/  ISETP.NE.U32.AND P2, PT, RZ, UR4, PT ;  /* 0x00000004ff007c0c */ /* 0x000fe2000bf45070 */
[----:B------:R-:W-:Y:S01]  /*01f0*/  IMAD.MOV.U32 R2, RZ, RZ, R4 ;  /* 0x000000ffff027224 */ /* 0x000fe200078e0004 */
[----:B------:R-:W-:Y:S02]  /*0200*/  LOP3.LUT R3, R3, 0xfffffffc, RZ, 0xc0, !PT ;  /* 0xfffffffc03037812 */ /* 0x000fe400078ec0ff */
[----:B------:R-:W-:Y:S02]  /*0210*/  ISETP.NE.AND.EX P3, PT, RZ, UR5, PT, P2 ;  /* 0x00000005ff007c0c */ /* 0x000fe4000bf65320 */
[----:B------:R-:W-:Y:S01]  /*0220*/  PRMT R6, RZ, 0x7610, R6 ;  /* 0x00007610ff067816 */ /* 0x000fe20000000006 */
[----:B------:R-:W-:-:S02]  /*0230*/  IMAD.IADD R0, R0, 0x1, -R3 ;  /* 0x0000000100007824 */ /* 0x000fc400078e0a03 */
[----:B------:R-:W-:-:S08]  /*0240*/  IMAD.MOV.U32 R3, RZ, RZ, R5 ;  /* 0x000000ffff037224 */ /* 0x000fd000078e0005 */
[----:B------:R-:W-:Y:S05]  /*0250*/  @P3 BRA `(.L_x_2) ;  /* 0x0000000000303947 */ /* 0x000fea0003800000 */
[----:B------:R-:W-:Y:S02]  /*0260*/  ULDC.64 UR6, c[0x0][0x588] ;  /* 0x0001620000067ab9 */ /* 0x000fe40000000a00 */
[----:B------:R-:W-:-:S04]  /*0270*/  ISETP.NE.U32.AND P0, PT, RZ, UR6, PT ;  /* 0x00000006ff007c0c */ /* 0x000fc8000bf05070 */
[----:B------:R-:W-:-:S13]  /*0280*/  ISETP.NE.AND.EX P0, PT, RZ, UR7, PT, P0 ;  /* 0x00000007ff007c0c */ /* 0x000fda000bf05300 */
[----:B------:R-:W-:Y:S05]  /*0290*/  @!P0 BRA `(.L_x_3) ;  /* 0x0000000000108947 */ /* 0x000fea0003800000 */
[----:B------:R-:W2:Y:S02]  /*02a0*/  LDG.E R6, desc[UR42][R2.64] ;  /* 0x0000002a02067981 */ /* 0x000ea4000c1e1900 */
[----:B--2---:R-:W-:Y:S02]  /*02b0*/  FSETP.NEU.AND P1, PT, R6, RZ, PT ;  /* 0x000000ff0600720b */ /* 0x004fe40003f2d000 */
[----:B------:R-:W-:Y:S01]  /*02c0*/  MOV R6, 0x1 ;  /* 0x0000000100067802 */ /* 0x000fe20000000f00 */
[----:B------:R-:W-:Y:S10]  /*02d0*/  BRA `(.L_x_2) ;  /* 0x0000000000107947 */ /* 0x000ff40003800000 */
.L_x_3:
[----:B------:R-:W-:Y:S01]  /*02e0*/  ULDC UR6, c[0x0][0x580] ;  /* 0x0001600000067ab9 */ /* 0x000fe20000000800 */
[----:B------:R-:W-:Y:S01]  /*02f0*/  IMAD.MOV.U32 R6, RZ, RZ, 0x1 ;  /* 0x00000001ff067424 */ /* 0x000fe200078e00ff */
[----:B------:R-:W-:Y:S02]  /*0300*/  FSETP.NEU.AND P1, PT, RZ, UR6, PT ;  /* 0x00000006ff007c0b */ /* 0x000fe4000bf2d000 */
[----:B------:R-:W-:-:S11]  /*0310*/  CS2R R2, SRZ ;  /* 0x0000000000027805 */ /* 0x000fd6000001ff00 */
.L_x_2:
[----:B------:R-:W-:Y:S02]  /*0320*/  ISETP.NE.U32.AND P4, PT, R2, RZ, PT ;  /* 0x000000ff0200720c */ /* 0x000fe40003f85070 */
[----:B------:R-:W-:Y:S02]  /*0330*/  ISETP.NE.AND.EX P5, PT, RZ, UR5, PT, P2 ;  /* 0x00000005ff007c0c */ /* 0x000fe4000bfa5320 */
[----:B------:R-:W-:Y:S02]  /*0340*/  ISETP.NE.AND.EX P2, PT, R3, RZ, PT, P4 ;  /* 0x000000ff0300720c */ /* 0x000fe40003f45340 */
[----:B------:R-:W-:-:S11]  /*0350*/  PLOP3.LUT P0, PT, PT, PT, PT, 0x8, 0x0 ;  /* 0x000000000000781c */ /* 0x000fd60003f0e170 */
[----:B------:R-:W-:Y:S05]  /*0360*/  @P2 BRA P5, `(.L_x_4) ;  /* 0x0000000000342947 */ /* 0x000fea0002800000 */
[----:B------:R-:W-:-:S04]  /*0370*/  ISETP.NE.U32.AND P0, PT, RZ, UR4, PT ;  /* 0x00000004ff007c0c */ /* 0x000fc8000bf05070 */
[----:B------:R-:W-:-:S13]  /*0380*/  ISETP.NE.AND.EX P0, PT, RZ, UR5, PT, P0 ;  /* 0x00000005ff007c0c */ /* 0x000fda000bf05300 */
[----:B------:R-:W-:Y:S05]  /*0390*/  @!P0 BRA `(.L_x_5) ;  /* 0x0000000000248947 */ /* 0x000fea0003800000 */
[----:B------:R-:W-:Y:S02]  /*03a0*/  PRMT R6, R6, 0x9910, RZ ;  /* 0x0000991006067816 */ /* 0x000fe400000000ff */
[----:B------:R-:W-:Y:S02]  /*03b0*/  ISETP.NE.U32.AND P0, PT, R2, RZ, PT ;  /* 0x000000ff0200720c */ /* 0x000fe40003f05070 */
[----:B------:R-:W-:Y:S02]  /*03c0*/  ISETP.NE.AND P2, PT, R6, RZ, PT ;  /* 0x000000ff0600720c */ /* 0x000fe40003f45270 */
[----:B------:R-:W-:Y:S02]  /*03d0*/  ISETP.NE.AND.EX P0, PT, R3, RZ, PT, P0 ;  /* 0x000000ff0300720c */ /* 0x000fe40003f05300 */
[----:B------:R-:W-:-:S09]  /*03e0*/  SEL R2, RZ, 0xffffffff, P1 ;  /* 0xffffffffff027807 */ /* 0x000fd20000800000 */
[----:B------:R-:W-:-:S04]  /*03f0*/  @!P2 SEL R2, RZ, 0xffffffff, P0 ;  /* 0xffffffffff02a807 */ /* 0x000fc80000000000 */
[----:B------:R-:W-:-:S04]  /*0400*/  LOP3.LUT R2, R2, 0x1, RZ, 0xc0, !PT ;  /* 0x0000000102027812 */ /* 0x000fc800078ec0ff */
[----:B------:R-:W-:Y:S01]  /*0410*/  ISETP.EQ.U32.AND P0, PT, R2, 0x1, PT ;  /* 0x000000010200780c */ /* 0x000fe20003f02070 */
[----:B------:R-:W-:-:S12]  /*0420*/  BRA `(.L_x_4) ;  /* 0x0000000000047947 */ /* 0x000fd80003800000 */
.L_x_5:
[----:B------:R-:W-:-:S13]  /*0430*/  PLOP3.LUT P0, PT, P1, PT, PT, 0x8, 0x0 ;  /* 0x000000000000781c */ /* 0x000fda0000f0e170 */
.L_x_4:
[----:B------:R-:W1:Y:S02]  /*0440*/  SHFL.IDX PT, R2, R8, RZ, 0x1f ;  /* 0x00001fff08027589 */ /* 0x000e6400000e0000 */
[----:B-1----:R-:W-:-:S13]  /*0450*/  ISETP.NE.AND P1, PT, R2, RZ, PT ;  /* 0x000000ff0200720c */ /* 0x002fda0003f25270 */
[----:B------:R-:W-:Y:S05]  /*0460*/  @P1 BRA `(.L_x_6) ;  /* 0x0000000000581947 */ /* 0x000fea0003800000 */
[----:B------:R-:W1:Y:S01]  /*0470*/  S2UR UR8, SR_CgaCtaId ;  /* 0x00000000000879c3 */ /* 0x000e620000008800 */
[----:B------:R-:W-:Y:S01]  /*0480*/  UMOV UR4, 0x400 ;  /* 0x0000040000047882 */ /* 0x000fe20000000000 */
[----:B------:R-:W-:Y:S01]  /*0490*/  UMOV UR5, 0x1 ;  /* 0x0000000100057882 */ /* 0x000fe20000000000 */
[----:B------:R-:W-:Y:S01]  /*04a0*/  UMOV UR6, 0x4 ;  /* 0x0000000400067882 */ /* 0x000fe20000000000 */
[----:B------:R-:W-:Y:S01]  /*04b0*/  ELECT P1, URZ, PT ;  /* 0x00000000003f782f */ /* 0x000fe20003820000 */
[----:B------:R-:W-:-:S04]  /*04c0*/  UIADD3 UR6, -UR6, 0x100000, URZ ;  /* 0x0010000006067890 */ /* 0x000fc8000fffe13f */
[----:B------:R-:W-:Y:S02]  /*04d0*/  USHF.L.U32 UR7, UR6, 0xb, URZ ;  /* 0x0000000b06077899 */ /* 0x000fe4000800063f */
[----:B------:R-:W-:Y:S02]  /*04e0*/  USHF.L.U32 UR6, UR6, 0x1, URZ ;  /* 0x0000000106067899 */ /* 0x000fe4000800063f */
[----:B-1----:R-:W-:Y:S02]  /*04f0*/  ULEA UR8, UR8, UR4, 0x18 ;  /* 0x0000000408087291 */ /* 0x002fe4000f8ec03f */
[----:B------:R-:W-:-:S04]  /*0500*/  UIADD3 UR4, -UR5, 0x100000, URZ ;  /* 0x0010000005047890 */ /* 0x000fc8000fffe13f */
[----:B------:R-:W-:Y:S02]  /*0510*/  USHF.L.U32 UR5, UR4, 0xb, URZ ;  /* 0x0000000b04057899 */ /* 0x000fe4000800063f */
[----:B------:R-:W-:Y:S01]  /*0520*/  USHF.L.U32 UR4, UR4, 0x1, URZ ;  /* 0x0000000104047899 */ /* 0x000fe2000800063f */
[----:B------:R-:W1:Y:S11]  /*0530*/  FENCE.VIEW.ASYNC.S ;  /* 0x00000000000073c6 */ /* 0x000e760000000000 */
[----:B-1----:R1:W2:Y:S01]  /*0540*/  SYNCS.EXCH.64 URZ, [UR8], UR4 ;  /* 0x00000004083f75b2 */ /* 0x0022a20008000100 */
[----:B------:R1:W3:Y:S01]  /*0550*/  SYNCS.EXCH.64 URZ, [UR8+0x20], UR6 ;  /* 0x00002006083f75b2 */ /* 0x0002e20008000100 */
[----:B------:R1:W4:Y:S01]  /*0560*/  SYNCS.EXCH.64 URZ, [UR8+0x8], UR4 ;  /* 0x00000804083f75b2 */ /* 0x0003220008000100 */
[----:B------:R1:W1:Y:S01]  /*0570*/  SYNCS.EXCH.64 URZ, [UR8+0x28], UR6 ;  /* 0x00002806083f75b2 */ /* 0x0002620008000100 */
[----:B------:R1:W1:Y:S01]  /*0580*/  SYNCS.EXCH.64 URZ, [UR8+0x10], UR4 ;  /* 0x00001004083f75b2 */ /* 0x0002620008000100 */
[----:B------:R1:W1:Y:S01]  /*0590*/  SYNCS.EXCH.64 URZ, [UR8+0x30], UR6 ;  /* 0x00003006083f75b2 */ /* 0x0002620008000100 */
[----:B------:R1:W1:Y:S01]  /*05a0*/  SYNCS.EXCH.64 URZ, [UR8+0x18], UR4 ;  /* 0x00001804083f75b2 */ /* 0x0002620008000100 */
[----:B------:R1:W1:Y:S01]  /*05b0*/  SYNCS.EXCH.64 URZ, [UR8+0x38], UR6 ;  /* 0x00003806083f75b2 */ /* 0x0002620008000100 */
[----:B------:R-:W-:Y:S01]  /*05c0*/  NOP ;  /* 0x0000000000007918 */ /* 0x000fe20000000000 */
.L_x_6:
[----:B------:R-:W5:Y:S01]  /*05d0*/  SHFL.IDX PT, R3, R8, RZ, 0x1f ;  /* 0x00001fff08037589 */ /* 0x000f6200000e0000 */
[----:B------:R-:W1:Y:S01]  /*05e0*/  S2UR UR9, SR_CTAID.X ;  /* 0x00000000000979c3 */ /* 0x000e620000002500 */
[----:B------:R-:W-:Y:S01]  /*05f0*/  NOP ;  /* 0x0000000000007918 */ /* 0x000fe20000000000 */
[----:B-----5:R-:W-:Y:S02]  /*0600*/  ISETP.NE.AND P1, PT, R3, RZ, PT ;  /* 0x000000ff0300720c */ /* 0x020fe40003f25270 */
[----:B------:R-:W-:-:S04]  /*0610*/  SHF.R.S32.HI R3, RZ, 0x1f, R18 ;  /* 0x0000001fff037819 */ /* 0x000fc80000011412 */
[----:B------:R-:W-:-:S07]  /*0620*/  LEA.HI R3, R3, R18, RZ, 0x7 ;  /* 0x0000001203037211 */ /* 0x000fce00078f38ff */
[----:B-1----:R-:W-:Y:S05]  /*0630*/  @P1 BRA `(.L_x_7) ;  /* 0x0000000000581947 */ /* 0x002fea0003800000 */
[----:B------:R-:W1:Y:S01]  /*0640*/  S2UR UR5, SR_CgaCtaId ;  /* 0x00000000000579c3 */ /* 0x000e620000008800 */
[----:B------:R-:W-:Y:S01]  /*0650*/  UMOV UR4, 0x400 ;  /* 0x0000040000047882 */ /* 0x000fe20000000000 */
[----:B------:R-:W-:Y:S01]  /*0660*/  UMOV UR6, 0x20 ;  /* 0x0000002000067882 */ /* 0x000fe20000000000 */
[----:B------:R-:W-:Y:S01]  /*0670*/  UMOV UR7, 0x100 ;  /* 0x0000010000077882 */ /* 0x000fe20000000000 */
[----:B------:R-:W-:Y:S01]  /*0680*/  ELECT P1, URZ, PT ;  /* 0x00000000003f782f */ /* 0x000fe20003820000 */
[----:B-1----:R-:W-:Y:S02]  /*0690*/  ULEA UR8, UR5, UR4, 0x18 ;  /* 0x0000000405087291 */ /* 0x002fe4000f8ec03f */
[----:B------:R-:W-:-:S04]  /*06a0*/  UIADD3 UR4, -UR6, 0x100000, URZ ;  /* 0x0010000006047890 */ /* 0x000fc8000fffe13f */
[----:B------:R-:W-:Y:S02]  /*06b0*/  USHF.L.U32 UR5, UR4, 0xb, URZ ;  /* 0x0000000b04057899 */ /* 0x000fe4000800063f */
[----:B------:R-:W-:Y:S02]  /*06c0*/  USHF.L.U32 UR4, UR4, 0x1, URZ ;  /* 0x0000000104047899 */ /* 0x000fe4000800063f */
[----:B------:R-:W-:-:S04]  /*06d0*/  UIADD3 UR6, -UR7, 0x100000, URZ ;  /* 0x0010000007067890 */ /* 0x000fc8000fffe13f */
[----:B------:R-:W-:Y:S02]  /*06e0*/  USHF.L.U32 UR7, UR6, 0xb, URZ ;  /* 0x0000000b06077899 */ /* 0x000fe4000800063f */
[----:B------:R-:W-:Y:S01]  /*06f0*/  USHF.L.U32 UR6, UR6, 0x1, URZ ;  /* 0x0000000106067899 */ /* 0x000fe2000800063f */
[----:B------:R-:W1:Y:S03]  /*0700*/  FENCE.VIEW.ASYNC.S ;  /* 0x00000000000073c6 */ /* 0x000e660000000000 */
[----:B-1----:R1:W1:Y:S08]  /*0710*/  SYNCS.EXCH.64 URZ, [UR8+0x40], UR4 ;  /* 0x00004004083f75b2 */ /* 0x0022700008000100 */
[----:B------:R1:W1:Y:S01]  /*0720*/  SYNCS.EXCH.64 URZ, [UR8+0x60], UR6 ;  /* 0x00006006083f75b2 */ /* 0x0002620008000100 */
[----:B------:R1:W1:Y:S01]  /*0730*/  SYNCS.EXCH.64 URZ, [UR8+0x48], UR4 ;  /* 0x00004804083f75b2 */ /* 0x0002620008000100 */
[----:B------:R1:W1:Y:S01]  /*0740*/  SYNCS.EXCH.64 URZ, [UR8+0x68], UR6 ;  /* 0x00006806083f75b2 */ /* 0x0002620008000100 */
[----:B------:R1:W1:Y:S01]  /*0750*/  SYNCS.EXCH.64 URZ, [UR8+0x50], UR4 ;  /* 0x00005004083f75b2 */ /* 0x0002620008000100 */
[----:B------:R1:W1:Y:S01]  /*0760*/  SYNCS.EXCH.64 URZ, [UR8+0x70], UR6 ;  /* 0x00007006083f75b2 */ /* 0x0002620008000100 */
[----:B------:R1:W1:Y:S01]  /*0770*/  SYNCS.EXCH.64 URZ, [UR8+0x58], UR4 ;  /* 0x00005804083f75b2 */ /* 0x0002620008000100 */
[----:B------:R1:W1:Y:S01]  /*0780*/  SYNCS.EXCH.64 URZ, [UR8+0x78], UR6 ;  /* 0x00007806083f75b2 */ /* 0x0002620008000100 */
[----:B------:R-:W-:Y:S01]  /*0790*/  NOP ;  /* 0x0000000000007918 */ /* 0x000fe20000000000 */
.L_x_7:
[----:B------:R-:W-:Y:S01]  /*07a0*/  LOP3.LUT R3, R3, 0xffffff80, RZ, 0xc0, !PT ;  /* 0xffffff8003037812 */ /* 0x000fe200078ec0ff */
[----:B------:R-:W5:Y:S01]  /*07b0*/  S2R R6, SR_CTAID.Y ;  /* 0x0000000000067919 */ /* 0x000f620000002600 */
[----:B------:R-:W-:Y:S01]  /*07c0*/  SHF.R.S32.HI R11, RZ, 0x1f, R2 ;  /* 0x0000001fff0b7819 */ /* 0x000fe20000011402 */
[----:B-1----:R-:W-:Y:S01]  /*07d0*/  ULDC UR4, c[0x0][0x150] ;  /* 0x0000540000047ab9 */ /* 0x002fe20000000800 */
[----:B------:R-:W-:Y:S01]  /*07e0*/  I2FP.F32.U32 R13, UR9 ;  /* 0x00000009000d7c45 */ /* 0x000fe20008201000 */
[----:B------:R-:W-:Y:S01]  /*07f0*/  IMAD.IADD R10, R18, 0x1, -R3 ;  /* 0x00000001120a7824 */ /* 0x000fe200078e0a03 */
[----:B------:R1:W2:Y:S01]  /*0800*/  SHFL.IDX PT, R12, R8, RZ, 0x1f ;  /* 0x00001fff080c7589 */ /* 0x0002a200000e0000 */
[----:B------:R-:W-:Y:S01]  /*0810*/  LEA.HI R11, R11, R2, RZ, 0x2 ;  /* 0x000000020b0b7211 */ /* 0x000fe200078f10ff */
[----:B------:R-:W3:Y:S01]  /*0820*/  LDC R14, c[0x0][0x144] ;  /* 0x00005100ff0e7b82 */ /* 0x000ee20000000800 */
[----:B------:R-:W-:Y:S01]  /*0830*/  FMUL R13, R13, UR4 ;  /* 0x000000040d0d7c20 */ /* 0x000fe20008400000 */
[----:B------:R-:W-:-:S02]  /*0840*/  SHF.R.S32.HI R3, RZ, 0x1f, R10 ;  /* 0x0000001fff037819 */ /* 0x000fc4000001140a */
[----:B------:R-:W-:Y:S02]  /*0850*/  ELECT P1, URZ, PT ;  /* 0x00000000003f782f */ /* 0x000fe40003820000 */
[----:B------:R-:W-:Y:S01]  /*0860*/  LOP3.LUT R11, R11, 0x3ffffffc, RZ, 0xc0, !PT ;  /* 0x3ffffffc0b0b7812 */ /* 0x000fe200078ec0ff */
[----:B------:R-:W-:Y:S01]  /*0870*/  ULDC UR4, c[0x0][0x154] ;  /* 0x0000550000047ab9 */ /* 0x000fe20000000800 */
[----:B------:R-:W-:Y:S01]  /*0880*/  LEA.HI R3, R3, R10, RZ, 0x3 ;  /* 0x0000000a03037211 */ /* 0x000fe200078f18ff */
[----:B------:R-:W4:Y:S01]  /*0890*/  F2I.U32.TRUNC.NTZ R13, R13 ;  /* 0x0000000d000d7305 */ /* 0x000f22000020f000 */
[----:B------:R-:W-:Y:S01]  /*08a0*/  ISETP.NE.AND P4, PT, R0, RZ, PT ;  /* 0x000000ff0000720c */ /* 0x000fe20003f85270 */
[----:B------:R-:W-:Y:S01]  /*08b0*/  IMAD.IADD R11, R2, 0x1, -R11 ;  /* 0x00000001020b7824 */ /* 0x000fe200078e0a0b */
[--C-:B------:R-:W-:Y:S01]  /*08c0*/  SHF.R.S32.HI R9, RZ, 0x3, R3.reuse ;  /* 0x00000003ff097819 */ /* 0x100fe20000011403 */
[----:B------:R-:W-:Y:S01]  /*08d0*/  IMAD.MOV.U32 R152, RZ, RZ, 0x1 ;  /* 0x00000001ff987424 */ /* 0x000fe200078e00ff */
[----:B-1----:R-:W-:Y:S01]  /*08e0*/  SHF.R.S32.HI R8, RZ, 0x1f, R3 ;  /* 0x0000001fff087819 */ /* 0x002fe20000011403 */
[----:B------:R-:W-:Y:S01]  /*08f0*/  NOP ;  /* 0x0000000000007918 */ /* 0x000fe20000000000 */
[----:B------:R-:W-:-:S02]  /*0900*/  ISETP.EQ.OR P2, PT, R0, 0x3, !P4 ;  /* 0x000000030000780c */ /* 0x000fc40006742670 */
[----:B------:R-:W-:Y:S02]  /*0910*/  LEA.HI R8, R8, R9, RZ, 0x2 ;  /* 0x0000000908087211 */ /* 0x000fe400078f10ff */
[----:B------:R-:W-:Y:S02]  /*0920*/  ISETP.EQ.AND P2, PT, R7, RZ, P2 ;  /* 0x000000ff0700720c */ /* 0x000fe40001742270 */
[----:B------:R-:W-:Y:S02]  /*0930*/  LOP3.LUT R8, R8, 0xfffffffc, RZ, 0xc0, !PT ;  /* 0xfffffffc08087812 */ /* 0x000fe400078ec0ff */
[----:B--2---:R-:W-:Y:S01]  /*0940*/  ISETP.NE.OR P1, PT, R12, RZ, !P1 ;  /* 0x000000ff0c00720c */ /* 0x004fe20004f25670 */
[----:B----4-:R-:W-:Y:S01]  /*0950*/  IMAD.MOV R15, RZ, RZ, -R13 ;  /* 0x000000ffff0f7224 */ /* 0x010fe200078e0a0d */
[----:B------:R-:W-:Y:S01]  /*0960*/  IADD3 R8, R9, -R8, RZ ;  /* 0x8000000809087210 */ /* 0x000fe20007ffe0ff */
[----:B------:R-:W1:Y:S01]  /*0970*/  LDC R13, c[0x0][0x140] ;  /* 0x00005000ff0d7b82 */ /* 0x000e620000000800 */
[----:B-----5:R-:W-:-:S02]  /*0980*/  I2FP.F32.U32 R3, R6 ;  /* 0x0000000600037245 */ /* 0x020fc40000201000 */
[----:B------:R-:W-:Y:S01]  /*0990*/  SEL R22, RZ, 0x1, !P2 ;  /* 0x00000001ff167807 */ /* 0x000fe20005000000 */
[----:B------:R-:W-:Y:S02]  /*09a0*/  IMAD R8, R11, 0x4, R8 ;  /* 0x000000040b087824 */ /* 0x000fe400078e0208 */
[----:B------:R-:W-:Y:S01]  /*09b0*/  FMUL R12, R3, UR4 ;  /* 0x00000004030c7c20 */ /* 0x000fe20008400000 */
[----:B---3--:R-:W-:Y:S01]  /*09c0*/  IMAD R3, R14, R15, UR9 ;  /* 0x000000090e037e24 */ /* 0x008fe2000f8e020f */
[----:B------:R-:W2:Y:S01]  /*09d0*/  LDC R9, c[0x0][0x148] ;  /* 0x00005200ff097b82 */ /* 0x000ea20000000800 */
[C---:B------:R-:W-:Y:S01]  /*09e0*/  LEA.HI R2, R8.reuse, R8, RZ, 0x1 ;  /* 0x0000000808027211 */ /* 0x040fe200078f08ff */
[----:B------:R-:W-:Y:S01]  /*09f0*/  VOTEU.ALL UP0, P1 ;  /* 0x00000000003f7886 */ /* 0x000fe20000800000 */
[----:B------:R-:W-:Y:S01]  /*0a00*/  SHF.L.U32 R153, R8, 0x2, RZ ;  /* 0x0000000208997819 */ /* 0x000fe200000006ff */
[----:B------:R-:W3:Y:S01]  /*0a10*/  F2I.U32.TRUNC.NTZ R12, R12 ;  /* 0x0000000c000c7305 */ /* 0x000ee2000020f000 */
[----:B------:R-:W-:Y:S01]  /*0a20*/  LOP3.LUT R11, R2, 0xfffffffe, RZ, 0xc0, !PT ;  /* 0xfffffffe020b7812 */ /* 0x000fe200078ec0ff */
[----:B------:R-:W-:Y:S01]  /*0a30*/  UMOV UR4, 0x20 ;  /* 0x0000002000047882 */ /* 0x000fe20000000000 */
[C---:B------:R-:W-:Y:S01]  /*0a40*/  LOP3.LUT R153, R8.reuse, 0xc, R153, 0x78, !PT ;  /* 0x0000000c08997812 */ /* 0x040fe200078e7899 */
[----:B------:R-:W4:Y:S01]  /*0a50*/  @!UP0 S2UR UR7, SR_CgaCtaId ;  /* 0x00000000000789c3 */ /* 0x000f220000008800 */
[----:B------:R-:W-:Y:S01]  /*0a60*/  @!UP0 UMOV UR6, 0x400 ;  /* 0x0000040000068882 */ /* 0x000fe20000000000 */
[----:B------:R-:W-:Y:S01]  /*0a70*/  IMAD.IADD R2, R8, 0x1, -R11 ;  /* 0x0000000108027824 */ /* 0x000fe200078e0a0b */
[----:B------:R-:W-:-:S04]  /*0a80*/  @!UP0 UIADD3 UR4, -UR4, 0x100000, URZ ;  /* 0x0010000004048890 */ /* 0x000fc8000fffe13f */
[----:B------:R-:W-:Y:S02]  /*0a90*/  @!UP0 USHF.L.U32 UR5, UR4, 0xb, URZ ;  /* 0x0000000b04058899 */ /* 0x000fe4000800063f */
[----:B------:R-:W-:Y:S01]  /*0aa0*/  @!UP0 USHF.L.U32 UR4, UR4, 0x1, URZ ;  /* 0x0000000104048899 */ /* 0x000fe2000800063f */
[----:B------:R-:W-:Y:S01]  /*0ab0*/  VIADD R8, R7, 0xffffffff ;  /* 0xffffffff07087836 */ /* 0x000fe20000000000 */
[----:B------:R-:W-:Y:S01]  /*0ac0*/  VOTEU.ALL UP1, P1 ;  /* 0x00000000003f7886 */ /* 0x000fe20000820000 */
[----:B------:R-:W-:Y:S02]  /*0ad0*/  ISETP.NE.AND P5, PT, R2, R3, PT ;  /* 0x000000030200720c */ /* 0x000fe40003fa5270 */
[----:B-1----:R-:W-:Y:S01]  /*0ae0*/  ISETP.EQ.U32.AND P2, PT, R13, 0x1, PT ;  /* 0x000000010d00780c */ /* 0x002fe20003f42070 */
[----:B---3--:R-:W-:-:S04]  /*0af0*/  IMAD.MOV R23, RZ, RZ, -R12 ;  /* 0x000000ffff177224 */ /* 0x008fc800078e0a0c */
[----:B--2---:R-:W-:-:S06]  /*0b00*/  IMAD R11, R9, R23, R6 ;  /* 0x00000017090b7224 */ /* 0x004fcc00078e0206 */
[----:B------:R-:W-:-:S04]  /*0b10*/  @P5 LEA.HI R2, R153, R153, RZ, 0x1 ;  /* 0x0000009999025211 */ /* 0x000fc800078f08ff */
[----:B------:R-:W-:Y:S01]  /*0b20*/  @P5 SHF.R.S32.HI R2, RZ, 0x1, R2 ;  /* 0x00000001ff025819 */ /* 0x000fe20000011402 */
[----:B----4-:R-:W-:Y:S01]  /*0b30*/  @!UP0 ULEA UR6, UR7, UR6, 0x18 ;  /* 0x0000000607068291 */ /* 0x010fe2000f8ec03f */
[----:B------:R-:W-:Y:S02]  /*0b40*/  VOTEU.ALL UP0, P1 ;  /* 0x00000000003f7886 */ /* 0x000fe40000800000 */
[----:B------:R-:W-:Y:S02]  /*0b50*/  @P5 ISETP.NE.AND P6, PT, R2, R11, PT ;  /* 0x0000000b0200520c */ /* 0x000fe40003fc5270 */
[----:B------:R-:W-:Y:S02]  /*0b60*/  LOP3.LUT P1, RZ, R10, 0x7, RZ, 0xc0, !PT ;  /* 0x000000070aff7812 */ /* 0x000fe4000782c0ff */
[----:B------:R-:W-:Y:S02]  /*0b70*/  @P5 SEL R152, RZ, 0x1, P6 ;  /* 0x00000001ff985807 */ /* 0x000fe40003000000 */
[----:B------:R-:W-:-:S02]  /*0b80*/  ISETP.NE.AND P5, PT, R7, RZ, PT ;  /* 0x000000ff0700720c */ /* 0x000fc40003fa5270 */
[----:B------:R-:W-:Y:S01]  /*0b90*/  ISETP.LT.U32.AND P1, PT, R153, 0x2, !P1 ;  /* 0x000000029900780c */ /* 0x000fe20004f21070 */
[----:B------:R-:W1:Y:S02]  /*0ba0*/  FENCE.VIEW.ASYNC.S ;  /* 0x00000000000073c6 */ /* 0x000e640000000000 */
[----:B-1----:R1:W2:Y:S01]  /*0bb0*/  @!UP0 SYNCS.EXCH.64 URZ, [UR6+0x80], UR4 ;  /* 0x00008004063f85b2 */ /* 0x0022a20008000100 */
[----:B------:R-:W-:Y:S02]  /*0bc0*/  ISETP.EQ.AND P6, PT, R0, 0x2, !P5 ;  /* 0x000000020000780c */ /* 0x000fe40006fc2270 */
[----:B------:R-:W-:Y:S02]  /*0bd0*/  SEL R11, RZ, 0x1, !P1 ;  /* 0x00000001ff0b7807 */ /* 0x000fe40004800000 */
[----:B------:R-:W-:Y:S02]  /*0be0*/  ISETP.GE.U32.AND P1, PT, R8, 0x2, PT ;  /* 0x000000020800780c */ /* 0x000fe40003f26070 */
[----:B------:R-:W-:-:S02]  /*0bf0*/  SEL R19, RZ, 0x1, !P6 ;  /* 0x00000001ff137807 */ /* 0x000fc40007000000 */
[----:B------:R-:W-:Y:S02]  /*0c00*/  LOP3.LUT R152, R152, R11, RZ, 0xc0, !PT ;  /* 0x0000000b98987212 */ /* 0x000fe400078ec0ff */
[----:B------:R-:W-:Y:S02]  /*0c10*/  SEL R19, R19, 0x2, P1 ;  /* 0x0000000213137807 */ /* 0x000fe40000800000 */
[----:B------:R-:W-:Y:S01]  /*0c20*/  SEL R22, R22, 0x2, P1 ;  /* 0x0000000216167807 */ /* 0x000fe20000800000 */
[----:B------:R1:W3:Y:S01]  /*0c30*/  @!UP1 SYNCS.EXCH.64 URZ, [UR6+0x88], UR4 ;  /* 0x00008804063f95b2 */ /* 0x0002e20008000100 */
[----:B------:R-:W-:Y:S01]  /*0c40*/  NOP ;  /* 0x0000000000007918 */ /* 0x000fe20000000000 */
[----:B------:R-:W-:Y:S05]  /*0c50*/  @!P2 BRA `(.L_x_8) ;  /* 0x000000000008a947 */ /* 0x000fea0003800000 */
[----:B--23--:R-:W-:Y:S01]  /*0c60*/  UCGABAR_ARV ;  /* 0x00000000000079c7 */ /* 0x00cfe20008000000 */
[----:B------:R-:W-:Y:S05]  /*0c70*/  BRA `(.L_x_9) ;  /* 0x0000000000047947 */ /* 0x000fea0003800000 */
.L_x_8:
[----:B--23--:R-:W-:Y:S01]  /*0c80*/  NOP ;  /* 0x0000000000007918 */ /* 0x00cfe20000000000 */
.L_x_9:
[----:B------:R-:W2:Y:S01]  /*0c90*/  LDC R2, c[0x0][0x904] ;  /* 0x00024100ff027b82 */ /* 0x000ea20000000800 */
[----:B------:R-:W-:Y:S01]  /*0ca0*/  MOV R10, UR9 ;  /* 0x00000009000a7c02 */ /* 0x000fe20008000f00 */
[----:B------:R-:W-:Y:S01]  /*0cb0*/  IMAD.MOV.U32 R11, RZ, RZ, RZ ;  /* 0x000000ffff0b7224 */ /* 0x000fe200078e00ff */
[----:B--2---:R-:W-:-:S04]  /*0cc0*/  ISETP.NE.AND P1, PT, R2, 0x1, PT ;  /* 0x000000010200780c */ /* 0x004fc80003f25270 */
[----:B------:R-:W-:-:S09]  /*0cd0*/  P2R R7, PR, RZ, 0x2 ;  /* 0x00000002ff077803 */ /* 0x000fd20000000000 */
[----:B------:R-:W2:Y:S01]  /*0ce0*/  @P1 LDC R17, c[0x0][0x10] ;  /* 0x00000400ff111b82 */ /* 0x000ea20000000800 */
[----:B------:R-:W-:Y:S02]  /*0cf0*/  @P1 IMAD.MOV.U32 R7, RZ, RZ, RZ ;  /* 0x000000ffff071224 */ /* 0x000fe400078e00ff */
[----:B------:R-:W-:-:S05]  /*0d00*/  @P1 IMAD.MOV.U32 R15, RZ, RZ, RZ ;  /* 0x000000ffff0f1224 */ /* 0x000fca00078e00ff */
[----:B------:R-:W3:Y:S01]  /*0d10*/  @!P1 LDC R13, c[0x0][0xc] ;  /* 0x00000300ff0d9b82 */ /* 0x000ee20000000800 */
[----:B-1----:R-:W-:Y:S01]  /*0d20*/  ULDC UR4, c[0x0][0xc] ;  /* 0x0000030000047ab9 */ /* 0x002fe20000000800 */
[----:B------:R-:W-:Y:S01]  /*0d30*/  ULDC UR5, c[0x0][0x10] ;  /* 0x0000040000057ab9 */ /* 0x000fe20000000800 */
[----:B------:R-:W-:Y:S01]  /*0d40*/  ULDC UR6, c[0x0][0x14] ;  /* 0x0000050000067ab9 */ /* 0x000fe20000000800 */
[----:B------:R-:W-:-:S04]  /*0d50*/  UIMAD.WIDE.U32 UR4, UR4, UR5, URZ ;  /* 0x00000005040472a5 */ /* 0x000fc8000f8e003f */
[----:B------:R-:W-:Y:S02]  /*0d60*/  UIMAD.WIDE.U32 UR40, UR4, UR6, URZ ;  /* 0x00000006042872a5 */ /* 0x000fe4000f8e003f */
[----:B------:R-:W-:-:S04]  /*0d70*/  UIMAD UR38, UR5, UR6, URZ ;  /* 0x00000006052672a4 */ /* 0x000fc8000f8e023f */
[----:B------:R-:W-:Y:S01]  /*0d80*/  UIADD3 UR38, UR41, UR38, URZ ;  /* 0x0000002629267290 */ /* 0x000fe2000fffe03f */
[----:B--2---:R-:W-:-:S05]  /*0d90*/  @P1 IMAD.WIDE.U32 R16, R17, UR9, R6 ;  /* 0x0000000911101c25 */ /* 0x004fca000f8e0006 */
[----:B------:R-:W-:Y:S01]  /*0da0*/  @P1 IADD3 R17, R17, R15, RZ ;  /* 0x0000000f11111210 */ /* 0x000fe20007ffe0ff */
[----:B---3--:R-:W-:-:S04]  /*0db0*/  @!P1 IMAD.WIDE.U32 R10, R6, R13, R10 ;  /* 0x0000000d060a9225 */ /* 0x008fc800078e000a */
[----:B------:R-:W-:Y:S02]  /*0dc0*/  @!P1 IMAD.MOV.U32 R16, RZ, RZ, R10 ;  /* 0x000000ffff109224 */ /* 0x000fe400078e000a */
[----:B------:R-:W-:Y:S01]  /*0dd0*/  @!P1 IMAD.MOV.U32 R17, RZ, RZ, R11 ;  /* 0x000000ffff119224 */ /* 0x000fe200078e000b */
[----:B------:R-:W-:Y:S06]  /*0de0*/  @!P2 BRA `(.L_x_10) ;  /* 0x00000000000ca947 */ /* 0x000fec0003800000 */
[----:B------:R-:W-:Y:S01]  /*0df0*/  UCGABAR_WAIT ;  /* 0x0000000000007dc7 */ /* 0x000fe20008000000 */
[----:B------:R-:W-:Y:S01]  /*0e00*/  CCTL.IVALL ;  /* 0x00000000ff00798f */ /* 0x000fe20002000000 */
[----:B------:R-:W-:Y:S05]  /*0e10*/  BRA `(.L_x_11) ;  /* 0x0000000000047947 */ /* 0x000fea0003800000 */
.L_x_10:
[----:B------:R-:W-:Y:S06]  /*0e20*/  BAR.SYNC.DEFER_BLOCKING 0x0 ;  /* 0x0000000000007b1d */ /* 0x000fec0000010000 */
.L_x_11:
[----:B------:R-:W1:Y:S01]  /*0e30*/  S2UR UR37, SR_CgaCtaId ;  /* 0x00000000002579c3 */ /* 0x000e620000008800 */
[----:B------:R-:W-:Y:S04]  /*0e40*/  BSSY B6, `(.L_x_12) ;  /* 0x00009c1000067945 */ /* 0x000fe80003800000 */
[----:B------:R-:W-:Y:S05]  /*0e50*/  @!P5 BRA `(.L_x_13) ;  /* 0x0000006c009cd947 */ /* 0x000fea0003800000 */
[----:B------:R-:W-:-:S13]  /*0e60*/  ISETP.GT.U32.AND P0, PT, R8, 0x1, PT ;  /* 0x000000010800780c */ /* 0x000fda0003f04070 */
[----:B------:R-:W-:Y:S05]  /*0e70*/  @P0 BRA `(.L_x_14) ;  /* 0x0000009800f40947 */ /* 0x000fea0003800000 */
[----:B------:R-:W-:Y:S01]  /*0e80*/  ULDC.64 UR4, c[0x0][0x8f8] ;  /* 0x00023e0000047ab9 */ /* 0x000fe20000000a00 */
[----:B------:R-:W-:Y:S01]  /*0e90*/  UMOV UR47, 0xffffffff ;  /* 0xffffffff002f7882 */ /* 0x000fe20000000000 */
[----:B------:R-:W-:Y:S01]  /*0ea0*/  ISETP.GE.U32.AND P0, PT, R16, UR4, PT ;  /* 0x0000000410007c0c */ /* 0x000fe2000bf06070 */
[----:B------:R-:W-:Y:S01]  /*0eb0*/  IMAD.MOV.U32 R156, RZ, RZ, -0x1 ;  /* 0xffffffffff9c7424 */ /* 0x000fe200078e00ff */
[----:B------:R-:W-:Y:S02]  /*0ec0*/  PRMT R154, RZ, 0x7610, R154 ;  /* 0x00007610ff9a7816 */ /* 0x000fe4000000009a */
[----:B------:R-:W-:Y:S02]  /*0ed0*/  ISETP.GE.U32.AND.EX P0, PT, R17, UR5, PT, P0 ;  /* 0x0000000511007c0c */ /* 0x000fe4000bf06100 */
[----:B------:R-:W-:Y:S02]  /*0ee0*/  MOV R155, 0xffffffff ;  /* 0xffffffff009b7802 */ /* 0x000fe40000000f00 */
[----:B------:R-:W-:-:S09]  /*0ef0*/  PRMT R0, RZ, 0x7610, R0 ;  /* 0x00007610ff007816 */ /* 0x000fd20000000000 */
[----:B------:R-:W-:Y:S05]  /*0f00*/  @P0 BRA `(.L_x_15) ;  /* 0x00000004002c0947 */ /* 0x000fea0003800000 */
[----:B------:R-:W2:Y:S01]  /*0f10*/  LDC.64 R20, c[0x0][0x8d0] ;  /* 0x00023400ff147b82 */ /* 0x000ea20000000a00 */
[----:B------:R-:W-:Y:S02]  /*0f20*/  IMAD.MOV.U32 R4, RZ, RZ, R16 ;  /* 0x000000ffff047224 */ /* 0x000fe400078e0010 */
[----:B------:R-:W-:-:S05]  /*0f30*/  IMAD.MOV.U32 R5, RZ, RZ, R17 ;  /* 0x000000ffff057224 */ /* 0x000fca00078e0011 */
[----:B------:R-:W3:Y:S08]  /*0f40*/  LDC R0, c[0x0][0x8d8] ;  /* 0x00023600ff007b82 */ /* 0x000ef00000000800 */
[----:B------:R-:W4:Y:S01]  /*0f50*/  LDC.64 R24, c[0x0][0x8c8] ;  /* 0x00023200ff187b82 */ /* 0x000f220000000a00 */
[----:B--2---:R-:W-:-:S04]  /*0f60*/  ISETP.NE.U32.AND P0, PT, R20, RZ, PT ;  /* 0x000000ff1400720c */ /* 0x004fc80003f05070 */
[----:B------:R-:W-:-:S13]  /*0f70*/  ISETP.NE.AND.EX P0, PT, R21, RZ, PT, P0 ;  /* 0x000000ff1500720c */ /* 0x000fda0003f05300 */
[----:B---34-:R-:W-:Y:S05]  /*0f80*/  @!P0 BRA `(.L_x_16) ;  /* 0x0000000000288947 */ /* 0x018fea0003800000 */
[----:B------:R-:W2:Y:S02]  /*0f90*/  LDC R13, c[0x0][0x8dc] ;  /* 0x00023700ff0d7b82 */ /* 0x000ea40000000800 */
[----:B--2---:R-:W-:-:S05]  /*0fa0*/  IADD3 R13, P0, R16, R13, RZ ;  /* 0x0000000d100d7210 */ /* 0x004fca0007f1e0ff */
[----:B------:R-:W-:-:S04]  /*0fb0*/  IMAD.X R15, RZ, RZ, R17, P0 ;  /* 0x000000ffff0f7224 */ /* 0x000fc800000e0611 */
[----:B------:R-:W-:-:S04]  /*0fc0*/  IMAD.WIDE.U32 R4, R15, R20, RZ ;  /* 0x000000140f047225 */ /* 0x000fc800078e00ff */
[----:B------:R-:W-:-:S04]  /*0fd0*/  IMAD.WIDE.U32 R10, P0, R13, R21, R4 ;  /* 0x000000150d0a7225 */ /* 0x000fc80007800004 */
[----:B------:R-:W-:Y:S01]  /*0fe0*/  IMAD.WIDE.U32 R4, R13, R20, RZ ;  /* 0x000000140d047225 */ /* 0x000fe200078e00ff */
[----:B------:R-:W-:-:S03]  /*0ff0*/  IADD3.X R13, RZ, RZ, RZ, P0, !PT ;  /* 0x000000ffff0d7210 */ /* 0x000fc600007fe4ff */
[----:B------:R-:W-:Y:S01]  /*1000*/  IMAD.MOV.U32 R12, RZ, RZ, R11 ;  /* 0x000000ffff0c7224 */ /* 0x000fe200078e000b */
[----:B------:R-:W-:-:S05]  /*1010*/  IADD3 RZ, P0, R5, R10, RZ ;  /* 0x0000000a05ff7210 */ /* 0x000fca0007f1e0ff */
[----:B------:R-:W-:-:S08]  /*1020*/  IMAD.WIDE.U32.X R4, R15, R21, R12, P0 ;  /* 0x000000150f047225 */ /* 0x000fd000000e040c */
.L_x_16:
[----:B------:R-:W2:Y:S01]  /*1030*/  LDC.64 R26, c[0x0][0x8e8] ;  /* 0x00023a00ff1a7b82 */ /* 0x000ea20000000a00 */
[-CC-:B------:R-:W-:Y:S01]  /*1040*/  SHF.R.U64 R29, R4, R0.reuse, R5.reuse ;  /* 0x00000000041d7219 */ /* 0x180fe20000001205 */
[----:B------:R-:W-:Y:S01]  /*1050*/  IMAD R28, R9, R23, R6 ;  /* 0x00000017091c7224 */ /* 0x000fe200078e0206 */
[----:B------:R-:W-:Y:S01]  /*1060*/  SHF.R.U32.HI R0, RZ, R0, R5 ;  /* 0x00000000ff007219 */ /* 0x000fe20000011605 */
[----:B------:R-:W-:Y:S01]  /*1070*/  IMAD.MOV.U32 R30, RZ, RZ, 0x1 ;  /* 0x00000001ff1e7424 */ /* 0x000fe200078e00ff */
[----:B------:R-:W-:-:S03]  /*1080*/  IADD3 R7, P0, RZ, -R29, RZ ;  /* 0x8000001dff077210 */ /* 0x000fc60007f1e0ff */
[----:B------:R-:W3:Y:S02]  /*1090*/  LDC R8, c[0x0][0x8c0] ;  /* 0x00023000ff087b82 */ /* 0x000ee40000000800 */
[----:B------:R-:W-:-:S04]  /*10a0*/  IMAD.X R5, RZ, RZ, ~R0, P0 ;  /* 0x000000ffff057224 */ /* 0x000fc800000e0e00 */
[-C--:B------:R-:W-:Y:S02]  /*10b0*/  IMAD R0, R5, R24.reuse, RZ ;  /* 0x0000001805007224 */ /* 0x080fe400078e02ff */
[----:B------:R-:W4:Y:S01]  /*10c0*/  LDC R11, c[0x0][0x8b0] ;  /* 0x00022c00ff0b7b82 */ /* 0x000f220000000800 */
[----:B------:R-:W-:-:S04]  /*10d0*/  IMAD.WIDE.U32 R4, R7, R24, R16 ;  /* 0x0000001807047225 */ /* 0x000fc800078e0010 */
[----:B------:R-:W-:Y:S01]  /*10e0*/  IMAD R7, R7, R25, R0 ;  /* 0x0000001907077224 */ /* 0x000fe200078e0200 */
[----:B------:R-:W-:Y:S02]  /*10f0*/  MOV R0, 0xffffffff ;  /* 0xffffffff00007802 */ /* 0x000fe40000000f00 */
[----:B------:R-:W5:Y:S01]  /*1100*/  LDC R21, c[0x0][0x900] ;  /* 0x00024000ff157b82 */ /* 0x000f620000000800 */
[----:B------:R-:W-:Y:S01]  /*1110*/  IMAD.IADD R5, R5, 0x1, R7 ;  /* 0x0000000105057824 */ /* 0x000fe200078e0207 */
[----:B--2---:R-:W-:-:S04]  /*1120*/  ISETP.NE.U32.AND P0, PT, R26, RZ, PT ;  /* 0x000000ff1a00720c */ /* 0x004fc80003f05070 */
[----:B------:R-:W-:Y:S02]  /*1130*/  ISETP.NE.AND.EX P0, PT, R27, RZ, PT, P0 ;  /* 0x000000ff1b00720c */ /* 0x000fe40003f05300 */
[----:B------:R-:W2:Y:S01]  /*1140*/  LDC R15, c[0x0][0x8a8] ;  /* 0x00022a00ff0f7b82 */ /* 0x000ea20000000800 */
[-CC-:B---3--:R-:W-:Y:S02]  /*1150*/  SHF.R.U64 R13, R4, R8.reuse, R5.reuse ;  /* 0x00000008040d7219 */ /* 0x188fe40000001205 */
[----:B------:R-:W-:-:S05]  /*1160*/  SHF.R.U32.HI R4, RZ, R8, R5 ;  /* 0x00000008ff047219 */ /* 0x000fca0000011605 */
[----:B------:R-:W3:Y:S01]  /*1170*/  LDC R12, c[0x0][0x8f0] ;  /* 0x00023c00ff0c7b82 */ /* 0x000ee20000000800 */
[-CC-:B----4-:R-:W-:Y:S02]  /*1180*/  SHF.R.U64 R25, R13, R11.reuse, R4.reuse ;  /* 0x0000000b0d197219 */ /* 0x190fe40000001204 */
[----:B------:R-:W-:-:S05]  /*1190*/  SHF.R.U32.HI R4, RZ, R11, R4 ;  /* 0x0000000bff047219 */ /* 0x000fca0000011604 */
[----:B------:R-:W4:Y:S01]  /*11a0*/  LDC R14, c[0x0][0x8e0] ;  /* 0x00023800ff0e7b82 */ /* 0x000f220000000800 */
[-CC-:B-----5:R-:W-:Y:S02]  /*11b0*/  SHF.R.U64 R24, R25, R21.reuse, R4.reuse ;  /* 0x0000001519187219 */ /* 0x1a0fe40000001204 */
[-C--:B------:R-:W-:Y:S02]  /*11c0*/  SHF.L.U32 R0, R0, R21.reuse, RZ ;  /* 0x0000001500007219 */ /* 0x080fe400000006ff */
[----:B------:R-:W-:Y:S01]  /*11d0*/  SHF.R.U32.HI R5, RZ, R21, R4 ;  /* 0x00000015ff057219 */ /* 0x000fe20000011604 */
[----:B------:R-:W-:Y:S01]  /*11e0*/  IMAD.MOV.U32 R4, RZ, RZ, R24 ;  /* 0x000000ffff047224 */ /* 0x000fe200078e0018 */
[----:B------:R-:W-:Y:S01]  /*11f0*/  LOP3.LUT R10, RZ, R0, RZ, 0x33, !PT ;  /* 0x00000000ff0a7212 */ /* 0x000fe200078e33ff */
[----:B------:R-:W1:Y:S01]  /*1200*/  LDC R20, c[0x0][0x8b8] ;  /* 0x00022e00ff147b82 */ /* 0x000e620000000800 */
[----:B------:R-:W-:Y:S05]  /*1210*/  @!P0 BRA `(.L_x_17) ;  /* 0x0000000000288947 */ /* 0x000fea0003800000 */
[----:B------:R-:W5:Y:S02]  /*1220*/  LDC R9, c[0x0][0x8f4] ;  /* 0x00023d00ff097b82 */ /* 0x000f640000000800 */
[----:B-----5:R-:W-:-:S05]  /*1230*/  IADD3 R9, P0, R24, R9, RZ ;  /* 0x0000000918097210 */ /* 0x020fca0007f1e0ff */
        /* <DEDUP_REMOVED lines=8> */
.L_x_17:
[----:B---3--:R-:W-:Y:S01]  /*12c0*/  SHF.R.U64 R4, R4, R12, R5 ;  /* 0x0000000c04047219 */ /* 0x008fe20000001205 */
[----:B--2---:R-:W-:Y:S01]  /*12d0*/  VIADD R6, R15, 0xffffffff ;  /* 0xffffffff0f067836 */ /* 0x004fe20000000000 */
[----:B------:R-:W-:Y:S02]  /*12e0*/  SHF.L.U32 R0, R30, R21, RZ ;  /* 0x000000151e007219 */ /* 0x000fe400000006ff */
[----:B------:R-:W-:Y:S01]  /*12f0*/  LOP3.LUT R5, R25, R10, RZ, 0xc0, !PT ;  /* 0x0000000a19057212 */ /* 0x000fe200078ec0ff */
[----:B------:R-:W-:Y:S01]  /*1300*/  IMAD.MOV R7, RZ, RZ, -R4 ;  /* 0x000000ffff077224 */ /* 0x000fe200078e0a04 */
[----:B------:R-:W-:Y:S02]  /*1310*/  SEL R3, R3, R28, !P1 ;  /* 0x0000001c03037207 */ /* 0x000fe40004800000 */
[----:B------:R-:W-:Y:S01]  /*1320*/  LOP3.LUT R6, R13, R6, RZ, 0xc0, !PT ;  /* 0x000000060d067212 */ /* 0x000fe200078ec0ff */
[----:B------:R-:W-:Y:S01]  /*1330*/  IMAD R4, R0, R4, R5 ;  /* 0x0000000400047224 */ /* 0x000fe200078e0205 */
[----:B------:R-:W-:Y:S01]  /*1340*/  R2UR UR47, R29 ;  /* 0x000000001d2f72ca */ /* 0x000fe200000e0000 */
[----:B----4-:R-:W-:-:S02]  /*1350*/  IMAD R0, R7, R14, R24 ;  /* 0x0000000e07007224 */ /* 0x010fc400078e0218 */
[----:B-1----:R-:W-:Y:S01]  /*1360*/  IMAD R3, R4, R20, R3 ;  /* 0x0000001404037224 */ /* 0x002fe200078e0203 */
[----:B------:R-:W-:Y:S01]  /*1370*/  MOV R4, 0x1 ;  /* 0x0000000100047802 */ /* 0x000fe20000000f00 */
[----:B------:R-:W-:-:S05]  /*1380*/  IMAD R0, R0, R15, R6 ;  /* 0x0000000f00007224 */ /* 0x000fca00078e0206 */
[----:B------:R-:W-:Y:S02]  /*1390*/  SEL R155, R0, R3, !P1 ;  /* 0x00000003009b7207 */ /* 0x000fe40004800000 */
[----:B------:R-:W-:Y:S02]  /*13a0*/  SEL R156, R3, R0, !P1 ;  /* 0x00000000039c7207 */ /* 0x000fe40004800000 */
[----:B------:R-:W-:-:S07]  /*13b0*/  PRMT R0, R4, 0x7610, R0 ;  /* 0x0000761004007816 */ /* 0x000fce0000000000 */
.L_x_15:
[----:B------:R-:W-:-:S08]  /*13c0*/  NOP ;  /* 0x0000000000007918 */ /* 0x000fd00000000000 */
[----:B------:R-:W2:Y:S02]  /*13d0*/  USETMAXREG.TRY_ALLOC.CTAPOOL UP0, 0xe8 ;  /* 0x000000e8000079c8 */ /* 0x000ea40008000600 */
[----:B--2---:R-:W-:-:S13]  /*13e0*/  PLOP3.LUT P0, PT, PT, PT, UP0, 0x80, 0x0 ;  /* 0x000000000000781c */ /* 0x004fda0003f0f008 */
[----:B------:R-:W-:Y:S05]  /*13f0*/  @!P0 BRA `(.L_x_15) ;  /* 0xfffffffc00f08947 */ /* 0x000fea000383ffff */
[----:B------:R-:W-:Y:S02]  /*1400*/  ULDC.64 UR4, c[0x0][0x590] ;  /* 0x0001640000047ab9 */ /* 0x000fe40000000a00 */
[----:B------:R-:W-:Y:S02]  /*1410*/  IMAD.U32 R167, RZ, RZ, UR4 ;  /* 0x00000004ffa77e24 */ /* 0x000fe4000f8e00ff */
[----:B------:R-:W-:-:S03]  /*1420*/  IMAD.U32 R166, RZ, RZ, UR5 ;  /* 0x00000005ffa67e24 */ /* 0x000fc6000f8e00ff */
[----:B------:R-:W-:-:S04]  /*1430*/  ISETP.NE.U32.AND P0, PT, R167, RZ, PT ;  /* 0x000000ffa700720c */ /* 0x000fc80003f05070 */
[----:B------:R-:W-:-:S13]  /*1440*/  ISETP.NE.AND.EX P0, PT, R166, RZ, PT, P0 ;  /* 0x000000ffa600720c */ /* 0x000fda0003f05300 */
[----:B------:R-:W-:Y:S05]  /*1450*/  @P0 BRA `(.L_x_18) ;  /* 0x00000000002c0947 */ /* 0x000fea0003800000 */
[----:B------:R-:W-:Y:S02]  /*1460*/  ULDC.64 UR4, c[0x0][0x588] ;  /* 0x0001620000047ab9 */ /* 0x000fe40000000a00 */
[----:B------:R-:W-:-:S04]  /*1470*/  ISETP.NE.U32.AND P0, PT, RZ, UR4, PT ;  /* 0x00000004ff007c0c */ /* 0x000fc8000bf05070 */
[----:B------:R-:W-:-:S13]  /*1480*/  ISETP.NE.AND.EX P0, PT, RZ, UR5, PT, P0 ;  /* 0x00000005ff007c0c */ /* 0x000fda000bf05300 */
[----:B------:R-:W-:Y:S05]  /*1490*/  @!P0 BRA `(.L_x_19) ;  /* 0x0000000000108947 */ /* 0x000fea0003800000 */
[----:B------:R-:W2:Y:S02]  /*14a0*/  LDC.64 R4, c[0x0][0x588] ;  /* 0x00016200ff047b82 */ /* 0x000ea40000000a00 */
[----:B--2---:R2:W5:Y:S01]  /*14b0*/  LDG.E R157, desc[UR42][R4.64] ;  /* 0x0000002a049d7981 */ /* 0x004562000c1e1900 */
[----:B------:R-:W-:Y:S01]  /*14c0*/  IMAD.MOV.U32 R154, RZ, RZ, 0x1 ;  /* 0x00000001ff9a7424 */ /* 0x000fe200078e00ff */
[----:B------:R-:W-:Y:S06]  /*14d0*/  BRA `(.L_x_18) ;  /* 0x00000000000c7947 */ /* 0x000fec0003800000 */
.L_x_19:
[----:B------:R-:W-:Y:S01]  /*14e0*/  ULDC UR4, c[0x0][0x580] ;  /* 0x0001600000047ab9 */ /* 0x000fe20000000800 */
[----:B------:R-:W-:Y:S01]  /*14f0*/  MOV R154, 0x1 ;  /* 0x00000001009a7802 */ /* 0x000fe20000000f00 */
[----:B------:R-:W-:-:S07]  /*1500*/  IMAD.U32 R157, RZ, RZ, UR4 ;  /* 0x00000004ff9d7e24 */ /* 0x000fce000f8e00ff */
.L_x_18:
[----:B------:R-:W-:Y:S02]  /*1510*/  ULDC.64 UR4, c[0x0][0x5b0] ;  /* 0x00016c0000047ab9 */ /* 0x000fe40000000a00 */
[----:B------:R-:W-:-:S04]  /*1520*/  ISETP.NE.U32.AND P0, PT, RZ, UR4, PT ;  /* 0x00000004ff007c0c */ /* 0x000fc8000bf05070 */
[----:B------:R-:W-:-:S13]  /*1530*/  ISETP.NE.AND.EX P0, PT, RZ, UR5, PT, P0 ;  /* 0x00000005ff007c0c */ /* 0x000fda000bf05300 */
[----:B------:R-:W-:Y:S05]  /*1540*/  @P0 BRA `(.L_x_20) ;  /* 0x0000000000240947 */ /* 0x000fea0003800000 */
[----:B------:R-:W-:Y:S02]  /*1550*/  ULDC.64 UR4, c[0x0][0x5a8] ;  /* 0x00016a0000047ab9 */ /* 0x000fe40000000a00 */
[----:B------:R-:W-:-:S04]  /*1560*/  ISETP.NE.U32.AND P0, PT, RZ, UR4, PT ;  /* 0x00000004ff007c0c */ /* 0x000fc8000bf05070 */
[----:B------:R-:W-:-:S13]  /*1570*/  ISETP.NE.AND.EX P0, PT, RZ, UR5, PT, P0 ;  /* 0x00000005ff007c0c */ /* 0x000fda000bf05300 */
[----:B------:R-:W-:Y:S05]  /*1580*/  @!P0 BRA `(.L_x_21) ;  /* 0x00000000000c8947 */ /* 0x000fea0003800000 */
[----:B------:R-:W3:Y:S02]  /*1590*/  LDC.64 R158, c[0x0][0x5a8] ;  /* 0x00016a00ff9e7b82 */ /* 0x000ee40000000a00 */
[----:B---3--:R3:W5:Y:S01]  /*15a0*/  LDG.E R158, desc[UR42][R158.64] ;  /* 0x0000002a9e9e7981 */ /* 0x008762000c1e1900 */
[----:B------:R-:W-:Y:S05]  /*15b0*/  BRA `(.L_x_20) ;  /* 0x0000000000087947 */ /* 0x000fea0003800000 */
.L_x_21:
[----:B------:R-:W-:Y:S02]  /*15c0*/  ULDC UR4, c[0x0][0x5a0] ;  /* 0x0001680000047ab9 */ /* 0x000fe40000000800 */
[----:B------:R-:W-:-:S07]  /*15d0*/  IMAD.U32 R158, RZ, RZ, UR4 ;  /* 0x00000004ff9e7e24 */ /* 0x000fce000f8e00ff */
.L_x_20:
[----:B------:R-:W-:Y:S01]  /*15e0*/  LOP3.LUT P1, RZ, R0, 0xff, RZ, 0xc0, !PT ;  /* 0x000000ff00ff7812 */ /* 0x000fe2000782c0ff */
[----:B------:R-:W-:Y:S01]  /*15f0*/  UMOV UR36, URZ ;  /* 0x0000003f00247c82 */ /* 0x000fe20008000000 */
[----:B------:R-:W-:-:S11]  /*1600*/  PLOP3.LUT P0, PT, PT, PT, PT, 0x80, 0x0 ;  /* 0x000000000000781c */ /* 0x000fd60003f0f070 */
[----:B------:R-:W-:Y:S05]  /*1610*/  @!P1 BRA `(.L_x_22) ;  /* 0x0000006400109947 */ /* 0x000fea0003800000 */
[----:B------:R-:W-:Y:S01]  /*1620*/  ULDC UR4, c[0x0][0x28c] ;  /* 0x0000a30000047ab9 */ /* 0x000fe20000000800 */
[----:B------:R-:W-:Y:S01]  /*1630*/  IMAD.MOV.U32 R162, RZ, RZ, 0x10 ;  /* 0x00000010ffa27424 */ /* 0x000fe200078e00ff */
[----:B------:R-:W-:Y:S01]  /*1640*/  UIADD3 UR4, UR4, 0x3f, URZ ;  /* 0x0000003f04047890 */ /* 0x000fe2000fffe03f */
[----:B------:R-:W-:Y:S01]  /*1650*/  LOP3.LUT P0, RZ, R18, 0x4, RZ, 0xc0, !PT ;  /* 0x0000000412ff7812 */ /* 0x000fe2000780c0ff */
[----:B-----5:R-:W-:Y:S01]  /*1660*/  IMAD.MOV.U32 R163, RZ, RZ, R157 ;  /* 0x000000ffffa37224 */ /* 0x020fe200078e009d */
[----:B------:R-:W-:Y:S01]  /*1670*/  LOP3.LUT R164, R22, 0x1, RZ, 0xfc, !PT ;  /* 0x0000000116a47812 */ /* 0x000fe200078efcff */
[----:B------:R-:W-:Y:S01]  /*1680*/  USHF.R.S32.HI UR5, URZ, 0x1f, UR4 ;  /* 0x0000001f3f057899 */ /* 0x000fe20008011404 */
[----:B------:R-:W-:Y:S01]  /*1690*/  LOP3.LUT R165, R19, 0x1, RZ, 0xfc, !PT ;  /* 0x0000000113a57812 */ /* 0x000fe200078efcff */
[----:B------:R-:W-:Y:S01]  /*16a0*/  ULDC.64 UR54, c[0x0][0x198] ;  /* 0x0000660000367ab9 */ /* 0x000fe20000000a00 */
[C---:B---3--:R-:W-:Y:S01]  /*16b0*/  PRMT R159, R154.reuse, 0x7610, R159 ;  /* 0x000076109a9f7816 */ /* 0x048fe2000000009f */
[----:B------:R-:W-:Y:S01]  /*16c0*/  ULEA.HI UR5, UR5, UR4, URZ, 0x6 ;  /* 0x0000000405057291 */ /* 0x000fe2000f8f303f */
[----:B------:R-:W-:Y:S01]  /*16d0*/  MOV R160, R157 ;  /* 0x0000009d00a07202 */ /* 0x000fe20000000f00 */
[----:B------:R-:W-:Y:S01]  /*16e0*/  UMOV UR39, URZ ;  /* 0x0000003f00277c82 */ /* 0x000fe20008000000 */
[----:B------:R-:W-:Y:S01]  /*16f0*/  PRMT R161, R154, 0x7610, R161 ;  /* 0x000076109aa17816 */ /* 0x000fe200000000a1 */
[----:B------:R-:W-:Y:S01]  /*1700*/  UMOV UR48, URZ ;  /* 0x0000003f00307c82 */ /* 0x000fe20008000000 */
[----:B------:R-:W-:Y:S01]  /*1710*/  SEL R162, R162, 0xfffffff0, !P0 ;  /* 0xfffffff0a2a27807 */ /* 0x000fe20004000000 */
[----:B------:R-:W-:Y:S01]  /*1720*/  USHF.R.S32.HI UR50, URZ, 0x6, UR5 ;  /* 0x000000063f327899 */ /* 0x000fe20008011405 */
[----:B------:R-:W-:Y:S01]  /*1730*/  UMOV UR49, URZ ;  /* 0x0000003f00317c82 */ /* 0x000fe20008000000 */
[----:B------:R-:W-:-:S10]  /*1740*/  UMOV UR36, URZ ;  /* 0x0000003f00247c82 */ /* 0x000fd40008000000 */
.L_x_140:
[----:B------:R-:W-:Y:S01]  /*1750*/  LOP3.LUT R0, R18, 0x80, RZ, 0xc0, !PT ;  /* 0x0000008012007812 */ /* 0x000fe200078ec0ff */
[----:B------:R-:W3:Y:S01]  /*1760*/  S2UR UR51, SR_CgaCtaId ;  /* 0x00000000003379c3 */ /* 0x000ee20000008800 */
[----:B------:R-:W-:Y:S02]  /*1770*/  UMOV UR52, 0x400 ;  /* 0x0000040000347882 */ /* 0x000fe40000000000 */
[----:B------:R-:W-:-:S06]  /*1780*/  SHF.R.U32.HI R0, RZ, 0x7, R0 ;  /* 0x00000007ff007819 */ /* 0x000fcc0000011600 */
[----:B------:R-:W4:Y:S01]  /*1790*/  SHFL.IDX PT, R0, R0, RZ, 0x1f ;  /* 0x00001fff00007589 */ /* 0x000f2200000e0000 */
[----:B---3--:R-:W-:Y:S01]  /*17a0*/  ULEA UR52, UR51, UR52, 0x18 ;  /* 0x0000003433347291 */ /* 0x008fe2000f8ec03f */
[----:B----4-:R-:W-:-:S13]  /*17b0*/  R2UR UR4, R0 ;  /* 0x00000000000472ca */ /* 0x010fda00000e0000 */
[----:B------:R-:W-:-:S04]  /*17c0*/  ULEA.HI UR5, UR4, UR4, URZ, 0x1 ;  /* 0x0000000404057291 */ /* 0x000fc8000f8f083f */
[----:B------:R-:W-:-:S04]  /*17d0*/  ULOP3.LUT UR5, UR5, 0x7fffe, URZ, 0xc0, !UPT ;  /* 0x0007fffe05057892 */ /* 0x000fc8000f8ec03f */
[----:B------:R-:W-:-:S03]  /*17e0*/  UIADD3 UR5, UR4, -UR5, URZ ;  /* 0x8000000504057290 */ /* 0x000fc6000fffe03f */
[----:B------:R-:W-:Y:S01]  /*17f0*/  ULDC UR4, c[0x0][0x28c] ;  /* 0x0000a30000047ab9 */ /* 0x000fe20000000800 */
[----:B------:R-:W-:Y:S01]  /*1800*/  ULEA UR5, UR5, UR52, 0xd ;  /* 0x0000003405057291 */ /* 0x000fe2000f8e683f */
[----:B------:R-:W-:-:S03]  /*1810*/  ISETP.LT.AND P0, PT, RZ, UR4, PT ;  /* 0x00000004ff007c0c */ /* 0x000fc6000bf01270 */
[----:B------:R-:W-:-:S04]  /*1820*/  UIADD3 UR5, UR5, 0x8400, URZ ;  /* 0x0000840005057890 */ /* 0x000fc8000fffe03f */
[----:B------:R-:W-:-:S04]  /*1830*/  USHF.R.U32.HI UR5, URZ, 0x4, UR5 ;  /* 0x000000043f057899 */ /* 0x000fc80008011605 */
[----:B------:R-:W-:-:S04]  /*1840*/  ULOP3.LUT UR5, UR5, 0x3fff, URZ, 0xc0, !UPT ;  /* 0x00003fff05057892 */ /* 0x000fc8000f8ec03f */
[----:B------:R-:W-:Y:S01]  /*1850*/  ULOP3.LUT UR44, UR5, 0x10000, URZ, 0xfc, !UPT ;  /* 0x00010000052c7892 */ /* 0x000fe2000f8efc3f */
[----:B-1----:R-:W-:Y:S11]  /*1860*/  @P0 BRA `(.L_x_23) ;  /* 0x0000000000400947 */ /* 0x002ff60003800000 */
[----:B------:R-:W-:Y:S01]  /*1870*/  MOV R0, 0x0 ;  /* 0x0000000000007802 */ /* 0x000fe20000000f00 */
[----:B------:R-:W-:Y:S01]  /*1880*/  ULDC.64 UR4, c[0x4][0x70] ;  /* 0x01001c0000047ab9 */ /* 0x000fe20000000a00 */
[----:B------:R-:W-:Y:S01]  /*1890*/  ULDC.64 UR6, c[0x4][0x8] ;  /* 0x0100020000067ab9 */ /* 0x000fe20000000a00 */
[----:B--2---:R-:W-:Y:S01]  /*18a0*/  IMAD.U32 R4, RZ, RZ, UR4 ;  /* 0x00000004ff047e24 */ /* 0x004fe2000f8e00ff */
[----:B------:R2:W3:Y:S01]  /*18b0*/  LDC.64 R14, c[0x4][R0] ;  /* 0x01000000000e7b82 */ /* 0x0004e20000000a00 */
[----:B------:R-:W-:Y:S01]  /*18c0*/  IMAD.U32 R5, RZ, RZ, UR5 ;  /* 0x00000005ff057e24 */ /* 0x000fe2000f8e00ff */
[----:B------:R-:W-:Y:S01]  /*18d0*/  ULDC.64 UR4, c[0x4][0x78] ;  /* 0x01001e0000047ab9 */ /* 0x000fe20000000a00 */
[----:B------:R-:W-:Y:S01]  /*18e0*/  IMAD.U32 R10, RZ, RZ, UR6 ;  /* 0x00000006ff0a7e24 */ /* 0x000fe2000f8e00ff */
[----:B------:R-:W-:Y:S01]  /*18f0*/  MOV R6, UR4 ;  /* 0x0000000400067c02 */ /* 0x000fe20008000f00 */
[----:B------:R-:W-:Y:S01]  /*1900*/  IMAD.U32 R7, RZ, RZ, UR5 ;  /* 0x00000005ff077e24 */ /* 0x000fe2000f8e00ff */
[----:B------:R-:W-:Y:S01]  /*1910*/  MOV R8, 0x1e1 ;  /* 0x000001e100087802 */ /* 0x000fe20000000f00 */
[----:B------:R-:W-:-:S02]  /*1920*/  IMAD.U32 R11, RZ, RZ, UR7 ;  /* 0x00000007ff0b7e24 */ /* 0x000fc4000f8e00ff */
[----:B------:R-:W-:Y:S02]  /*1930*/  IMAD.MOV.U32 R12, RZ, RZ, 0x1 ;  /* 0x00000001ff0c7424 */ /* 0x000fe400078e00ff */
[----:B--2---:R-:W-:-:S07]  /*1940*/  IMAD.MOV.U32 R13, RZ, RZ, RZ ;  /* 0x000000ffff0d7224 */ /* 0x004fce00078e00ff */
[----:B------:R-:W-:-:S07]  /*1950*/  LEPC R20, `(.L_x_23) ;  /* 0x000000001014794e */ /* 0x000fce0000000000 */
[----:B-1-3--:R-:W-:Y:S05]  /*1960*/  CALL.ABS.NOINC R14 ;  /* 0x000000000e007343 */ /* 0x00afea0003c00000 */
.L_x_23:
[----:B------:R-:W-:-:S13]  /*1970*/  ISETP.NE.AND P0, PT, R164, 0x3, PT ;  /* 0x00000003a400780c */ /* 0x000fda0003f05270 */
[----:B------:R-:W-:Y:S05]  /*1980*/  @!P0 BRA `(.L_x_24) ;  /* 0x0000000000048947 */ /* 0x000fea0003800000 */
[----:B-1----:R-:W-:Y:S01]  /*1990*/  BPT.TRAP 0x1 ;  /* 0x000000040000795c */ /* 0x002fe20000300000 */
.L_x_24:
[----:B------:R-:W-:Y:S01]  /*19a0*/  IMAD.U32 R3, RZ, RZ, UR49 ;  /* 0x00000031ff037e24 */ /* 0x000fe2000f8e00ff */
[----:B------:R-:W-:-:S04]  /*19b0*/  MOV R0, UR48 ;  /* 0x0000003000007c02 */ /* 0x000fc80008000f00 */
[----:B------:R-:W-:Y:S02]  /*19c0*/  LEA R3, R3, UR52, 0x3 ;  /* 0x0000003403037c11 */ /* 0x000fe4000f8e18ff */
[----:B------:R-:W-:-:S04]  /*19d0*/  SHF.L.U32 R0, R0, 0x1f, RZ ;  /* 0x0000001f00007819 */ /* 0x000fc800000006ff */
[----:B------:R3:W4:Y:S01]  /*19e0*/  SYNCS.PHASECHK.TRANS64.TRYWAIT P1, [R3+URZ], R0 ;  /* 0x00000000030075a7 */ /* 0x000722000802017f */
[----:B------:R-:W-:Y:S05]  /*19f0*/  @!P0 BRA `(.L_x_25) ;  /* 0x0000000000048947 */ /* 0x000fea0003800000 */
[----:B-1----:R-:W-:Y:S01]  /*1a00*/  BPT.TRAP 0x1 ;  /* 0x000000040000795c */ /* 0x002fe20000300000 */
.L_x_25:
[----:B----4-:R-:W-:Y:S05]  /*1a10*/  @P1 BRA `(.L_x_26) ;  /* 0x0000000000081947 */ /* 0x010fea0003800000 */
[----:B------:R-:W4:Y:S02]  /*1a20*/  SYNCS.PHASECHK.TRANS64.TRYWAIT P1, [R3+URZ], R0 ;  /* 0x00000000030075a7 */ /* 0x000f24000802017f */
[----:B----4-:R-:W-:Y:S05]  /*1a30*/  @!P1 BRA `(.L_x_27) ;  /* 0x00000090000c9947 */ /* 0x010fea0003800000 */
.L_x_26:
[----:B------:R-:W-:-:S04]  /*1a40*/  UISETP.LT.AND UP0, UPT, UR50, 0x1, UPT ;  /* 0x000000013200788c */ /* 0x000fc8000bf01270 */
[----:B------:R-:W-:-:S04]  /*1a50*/  USEL UR4, UR50, 0x1, UP0 ;  /* 0x0000000132047887 */ /* 0x000fc80008000000 */
[----:B------:R-:W-:-:S06]  /*1a60*/  UIADD3 UR4, UR50, -UR4, URZ ;  /* 0x8000000432047290 */ /* 0x000fcc000fffe03f */
[----:B---34-:R-:W-:Y:S01]  /*1a70*/  IMAD.U32 R0, RZ, RZ, UR4 ;  /* 0x00000004ff007e24 */ /* 0x018fe2000f8e00ff */
[----:B------:R-:W-:Y:S05]  /*1a80*/  WARPSYNC.ALL ;  /* 0x0000000000007948 */ /* 0x000fea0003800000 */
[----:B------:R-:W-:Y:S01]  /*1a90*/  ISETP.GE.AND P1, PT, R0, 0x1, PT ;  /* 0x000000010000780c */ /* 0x000fe20003f26270 */
[----:B------:R-:W-:Y:S01]  /*1aa0*/  UIADD3 UR4, UR52, 0x28400, URZ ;  /* 0x0002840034047890 */ /* 0x000fe2000fffe03f */
[----:B------:R-:W-:Y:S01]  /*1ab0*/  WARPGROUP.ARRIVE ;  /* 0x00000000000079c5 */ /* 0x000fe20000000000 */
[----:B------:R-:W-:Y:S02]  /*1ac0*/  ULEA UR9, UR49, UR44, 0xb ;  /* 0x0000002c31097291 */ /* 0x000fe4000f8e583f */
[----:B------:R-:W-:Y:S01]  /*1ad0*/  USHF.R.U32.HI UR4, URZ, 0x4, UR4 ;  /* 0x000000043f047899 */ /* 0x000fe20008011604 */
[----:B------:R-:W-:Y:S01]  /*1ae0*/  UMOV UR5, 0x40000040 ;  /* 0x4000004000057882 */ /* 0x000fe20000000000 */
[----:B------:R-:W-:-:S02]  /*1af0*/  UMOV UR7, 0x40000040 ;  /* 0x4000004000077882 */ /* 0x000fc40000000000 */
[----:B------:R-:W-:-:S04]  /*1b00*/  ULOP3.LUT UR4, UR4, 0x3fff, URZ, 0xc0, !UPT ;  /* 0x00003fff04047892 */ /* 0x000fc8000f8ec03f */
[----:B------:R-:W-:-:S03]  /*1b10*/  ULOP3.LUT UR8, UR4, 0x10000, URZ, 0xfc, !UPT ;  /* 0x0001000004087892 */ /* 0x000fc6000f8efc3f */
[----:B------:R-:W-:Y:S01]  /*1b20*/  UMOV UR4, UR9 ;  /* 0x0000000900047c82 */ /* 0x000fe20008000000 */
[----:B------:R-:W-:-:S07]  /*1b30*/  ULEA UR10, UR49, UR8, 0xa ;  /* 0x00000008310a7291 */ /* 0x000fce000f8e503f */
[----:B------:R-:W-:Y:S02]  /*1b40*/  UMOV UR6, UR10 ;  /* 0x0000000a00067c82 */ /* 0x000fe40008000000 */
[----:B------:R-:W-:Y:S01]  /*1b50*/  HGMMA.64x128x16.F32.BF16 R88, gdesc[UR4], RZ, !UPT, gsb0 ;  /* 0x01e00000045879f0 */ /* 0x000fe2000c0018ff */
[----:B------:R-:W-:Y:S01]  /*1b60*/  UIADD3 UR4, UR9, 0x400, URZ ;  /* 0x0000040009047890 */ /* 0x000fe2000fffe03f */
[----:B------:R-:W-:Y:S01]  /*1b70*/  UMOV UR5, 0x40000040 ;  /* 0x4000004000057882 */ /* 0x000fe20000000000 */
[----:B------:R-:W-:Y:S02]  /*1b80*/  WARPGROUP.DEPBAR.LE gsb0, 0x0 ;  /* 0x00008000000079c5 */ /* 0x000fe40000010000 */
[----:B------:R-:W-:-:S07]  /*1b90*/  WARPGROUP.ARRIVE ;  /* 0x00000000000079c5 */ /* 0x000fce0000000000 */
[----:B------:R-:W-:Y:S01]  /*1ba0*/  HGMMA.64x128x16.F32.BF16 R24, gdesc[UR4], RZ, !UPT, gsb0 ;  /* 0x01e00000041879f0 */ /* 0x000fe2000c0018ff */
[----:B------:R-:W-:Y:S02]  /*1bb0*/  UIADD3 UR4, UR9, 0x2, URZ ;  /* 0x0000000209047890 */ /* 0x000fe4000fffe03f */
[----:B------:R-:W-:Y:S01]  /*1bc0*/  UIADD3 UR6, UR10, 0x2, URZ ;  /* 0x000000020a067890 */ /* 0x000fe2000fffe03f */
[----:B------:R-:W-:Y:S01]  /*1bd0*/  UMOV UR5, 0x40000040 ;  /* 0x4000004000057882 */ /* 0x000fe20000000000 */
[----:B------:R-:W-:Y:S01]  /*1be0*/  UMOV UR7, 0x40000040 ;  /* 0x4000004000077882 */ /* 0x000fe20000000000 */
[----:B------:R-:W-:Y:S02]  /*1bf0*/  WARPGROUP.DEPBAR.LE gsb0, 0x0 ;  /* 0x00008000000079c5 */ /* 0x000fe40000010000 */
[----:B------:R-:W-:-:S06]  /*1c00*/  WARPGROUP.ARRIVE ;  /* 0x00000000000079c5 */ /* 0x000fcc0000000000 */
[----:B------:R-:W-:Y:S01]  /*1c10*/  HGMMA.64x128x16.F32.BF16 R88, gdesc[UR4], R88, gsb0 ;  /* 0x01e00000045879f0 */ /* 0x000fe20008001858 */
[----:B------:R-:W-:Y:S01]  /*1c20*/  UIADD3 UR4, UR9, 0x402, URZ ;  /* 0x0000040209047890 */ /* 0x000fe2000fffe03f */
[----:B------:R-:W-:Y:S01]  /*1c30*/  UMOV UR5, 0x40000040 ;  /* 0x4000004000057882 */ /* 0x000fe20000000000 */
[----:B------:R-:W-:Y:S02]  /*1c40*/  WARPGROUP.DEPBAR.LE gsb0, 0x0 ;  /* 0x00008000000079c5 */ /* 0x000fe40000010000 */
[----:B------:R-:W-:-:S07]  /*1c50*/  WARPGROUP.ARRIVE ;  /* 0x00000000000079c5 */ /* 0x000fce0000000000 */
[----:B------:R-:W-:Y:S01]  /*1c60*/  HGMMA.64x128x16.F32.BF16 R24, gdesc[UR4], R24, gsb0 ;  /* 0x01e00000041879f0 */ /* 0x000fe20008001818 */
        /* <DEDUP_REMOVED lines=23> */
[----:B------:R-:W-:Y:S03]  /*1de0*/  HGMMA.64x128x16.F32.BF16 R24, gdesc[UR4], R24, gsb0 ;  /* 0x01e00000041879f0 */ /* 0x000fe60008001818 */
[----:B------:R-:W-:Y:S02]  /*1df0*/  WARPGROUP.DEPBAR.LE gsb0, 0x0 ;  /* 0x00008000000079c5 */ /* 0x000fe40000010000 */
[----:B------:R-:W-:Y:S05]  /*1e00*/  @!P1 BRA `(.L_x_28) ;  /* 0x0000000400609947 */ /* 0x000fea0003800000 */
[----:B------:R-:W-:Y:S02]  /*1e10*/  UIADD3 UR9, UR49, 0x1, URZ ;  /* 0x0000000131097890 */ /* 0x000fe4000fffe03f */
[----:B------:R-:W-:Y:S02]  /*1e20*/  IMAD.U32 R3, RZ, RZ, UR49 ;  /* 0x00000031ff037e24 */ /* 0x000fe4000f8e00ff */
[----:B------:R-:W-:-:S04]  /*1e30*/  UISETP.NE.AND UP0, UPT, UR9, 0x4, UPT ;  /* 0x000000040900788c */ /* 0x000fc8000bf05270 */
[----:B------:R-:W-:Y:S02]  /*1e40*/  USEL UR4, URZ, 0x1, UP0 ;  /* 0x000000013f047887 */ /* 0x000fe40008000000 */
[----:B------:R-:W-:Y:S02]  /*1e50*/  USEL UR9, UR9, URZ, UP0 ;  /* 0x0000003f09097287 */ /* 0x000fe40008000000 */
[----:B------:R-:W-:-:S06]  /*1e60*/  ULOP3.LUT UR4, UR48, UR4, URZ, 0x3c, !UPT ;  /* 0x0000000430047292 */ /* 0x000fcc000f8e3c3f */
[----:B------:R-:W-:-:S07]  /*1e70*/  IMAD.U32 R6, RZ, RZ, UR4 ;  /* 0x00000004ff067e24 */ /* 0x000fce000f8e00ff */
.L_x_35:
[----:B------:R-:W-:Y:S05]  /*1e80*/  @!P0 BRA `(.L_x_29) ;  /* 0x0000000000048947 */ /* 0x000fea0003800000 */
[----:B-1----:R-:W-:Y:S01]  /*1e90*/  BPT.TRAP 0x1 ;  /* 0x000000040000795c */ /* 0x002fe20000300000 */
.L_x_29:
[----:B------:R-:W-:Y:S01]  /*1ea0*/  ULEA UR4, UR9, UR52, 0x3 ;  /* 0x0000003409047291 */ /* 0x000fe2000f8e183f */
[----:B--2---:R-:W-:-:S08]  /*1eb0*/  SHF.L.U32 R4, R6, 0x1f, RZ ;  /* 0x0000001f06047819 */ /* 0x004fd000000006ff */
[----:B------:R2:W3:Y:S01]  /*1ec0*/  SYNCS.PHASECHK.TRANS64.TRYWAIT P1, [UR4], R4 ;  /* 0x00000004ff0075a7 */ /* 0x0004e20008020144 */
[----:B------:R-:W-:Y:S05]  /*1ed0*/  @!P0 BRA `(.L_x_30) ;  /* 0x0000000000048947 */ /* 0x000fea0003800000 */
[----:B-1----:R-:W-:Y:S01]  /*1ee0*/  BPT.TRAP 0x1 ;  /* 0x000000040000795c */ /* 0x002fe20000300000 */
.L_x_30:
[----:B---3--:R-:W-:Y:S05]  /*1ef0*/  @P1 BRA `(.L_x_31) ;  /* 0x0000000000081947 */ /* 0x008fea0003800000 */
[----:B------:R-:W3:Y:S02]  /*1f00*/  SYNCS.PHASECHK.TRANS64.TRYWAIT P1, [UR4], R4 ;  /* 0x00000004ff0075a7 */ /* 0x000ee40008020144 */
[----:B---3--:R-:W-:Y:S05]  /*1f10*/  @!P1 BRA `(.L_x_32) ;  /* 0x0000008800e89947 */ /* 0x008fea0003800000 */
.L_x_31:
[----:B------:R-:W-:Y:S01]  /*1f20*/  ULEA UR10, UR9, UR44, 0xb ;  /* 0x0000002c090a7291 */ /* 0x000fe2000f8e583f */
[----:B------:R-:W-:Y:S01]  /*1f30*/  WARPGROUP.ARRIVE ;  /* 0x00000000000079c5 */ /* 0x000fe20000000000 */
[----:B------:R-:W-:Y:S01]  /*1f40*/  ULEA UR11, UR9, UR8, 0xa ;  /* 0x00000008090b7291 */ /* 0x000fe2000f8e503f */
[----:B------:R-:W-:Y:S01]  /*1f50*/  UMOV UR5, 0x40000040 ;  /* 0x4000004000057882 */ /* 0x000fe20000000000 */
[----:B------:R-:W-:-:S03]  /*1f60*/  UMOV UR7, 0x40000040 ;  /* 0x4000004000077882 */ /* 0x000fc60000000000 */
[----:B------:R-:W-:Y:S02]  /*1f70*/  UMOV UR4, UR10 ;  /* 0x0000000a00047c82 */ /* 0x000fe40008000000 */
[----:B------:R-:W-:Y:S02]  /*1f80*/  UMOV UR6, UR11 ;  /* 0x0000000b00067c82 */ /* 0x000fe40008000000 */
        /* <DEDUP_REMOVED lines=44> */
[----:B-1----:R-:W-:Y:S01]  /*2250*/  BPT.TRAP 0x1 ;  /* 0x000000040000795c */ /* 0x002fe20000300000 */
.L_x_33:
[----:B------:R-:W-:-:S13]  /*2260*/  ISETP.NE.AND P1, PT, R152, RZ, PT ;  /* 0x000000ff9800720c */ /* 0x000fda0003f25270 */
[----:B--23--:R-:W-:-:S04]  /*2270*/  @P1 LEA R4, R3, UR52, 0x3 ;  /* 0x0000003403041c11 */ /* 0x00cfc8000f8e18ff */
[----:B------:R-:W-:-:S04]  /*2280*/  @P1 IADD3 R4, R4, 0x20, RZ ;  /* 0x0000002004041810 */ /* 0x000fc80007ffe0ff */
[----:B------:R-:W-:-:S04]  /*2290*/  @P1 PRMT R4, R153, 0x654, R4 ;  /* 0x0000065499041816 */ /* 0x000fc80000000004 */
[----:B------:R2:W-:Y:S01]  /*22a0*/  @P1 SYNCS.ARRIVE.TRANS64.RED.A1T0 RZ, [R4+URZ], RZ ;  /* 0x000000ff04ff19a7 */ /* 0x0005e2000810043f */
[----:B------:R-:W-:-:S13]  /*22b0*/  ISETP.GT.U32.AND P1, PT, R22, 0x1, PT ;  /* 0x000000011600780c */ /* 0x000fda0003f24070 */
[----:B--2---:R-:W-:Y:S05]  /*22c0*/  @P1 BRA `(.L_x_34) ;  /* 0x0000000000041947 */ /* 0x004fea0003800000 */
[----:B-1----:R-:W-:Y:S01]  /*22d0*/  BPT.TRAP 0x1 ;  /* 0x000000040000795c */ /* 0x002fe20000300000 */
.L_x_34:
[----:B------:R-:W-:Y:S01]  /*22e0*/  UIADD3 UR9, UR9, 0x1, URZ ;  /* 0x0000000109097890 */ /* 0x000fe2000fffe03f */
[C---:B------:R-:W-:Y:S01]  /*22f0*/  ISETP.GT.AND P2, PT, R0.reuse, 0x1, PT ;  /* 0x000000010000780c */ /* 0x040fe20003f44270 */
[----:B------:R-:W-:Y:S02]  /*2300*/  VIADD R3, R3, 0x1 ;  /* 0x0000000103037836 */ /* 0x000fe40000000000 */
[----:B------:R-:W-:Y:S01]  /*2310*/  UISETP.NE.AND UP0, UPT, UR9, 0x4, UPT ;  /* 0x000000040900788c */ /* 0x000fe2000bf05270 */
[----:B------:R-:W-:Y:S02]  /*2320*/  VIADD R0, R0, 0xffffffff ;  /* 0xffffffff00007836 */ /* 0x000fe40000000000 */
[C---:B------:R-:W-:Y:S01]  /*2330*/  ISETP.NE.AND P1, PT, R3.reuse, 0x4, PT ;  /* 0x000000040300780c */ /* 0x040fe20003f25270 */
[----:B------:R-:W-:Y:S02]  /*2340*/  USEL UR4, URZ, 0x1, UP0 ;  /* 0x000000013f047887 */ /* 0x000fe40008000000 */
[----:B------:R-:W-:Y:S01]  /*2350*/  USEL UR9, UR9, URZ, UP0 ;  /* 0x0000003f09097287 */ /* 0x000fe20008000000 */
[----:B------:R-:W-:-:S03]  /*2360*/  SEL R3, R3, RZ, P1 ;  /* 0x000000ff03037207 */ /* 0x000fc60000800000 */
[----:B------:R-:W-:Y:S01]  /*2370*/  LOP3.LUT R6, R6, UR4, RZ, 0x3c, !PT ;  /* 0x0000000406067c12 */ /* 0x000fe2000f8e3cff */
[----:B------:R-:W-:Y:S07]  /*2380*/  @P2 BRA `(.L_x_35) ;  /* 0xfffffff800bc2947 */ /* 0x000fee000383ffff */
.L_x_28:
[----:B------:R-:W3:Y:S02]  /*2390*/  LDC R0, c[0x0][0x28c] ;  /* 0x0000a300ff007b82 */ /* 0x000ee40000000800 */
[----:B---3--:R-:W-:-:S13]  /*23a0*/  ISETP.GE.AND P1, PT, R0, 0x1, PT ;  /* 0x000000010000780c */ /* 0x008fda0003f26270 */
[----:B------:R-:W-:Y:S05]  /*23b0*/  @!P1 BRA `(.L_x_36) ;  /* 0x0000000000449947 */ /* 0x000fea0003800000 */
[----:B------:R-:W-:Y:S05]  /*23c0*/  @!P0 BRA `(.L_x_37) ;  /* 0x0000000000048947 */ /* 0x000fea0003800000 */
[----:B-1----:R-:W-:Y:S01]  /*23d0*/  BPT.TRAP 0x1 ;  /* 0x000000040000795c */ /* 0x002fe20000300000 */
.L_x_37:
[----:B------:R-:W-:Y:S01]  /*23e0*/  ISETP.NE.AND P0, PT, R152, RZ, PT ;  /* 0x000000ff9800720c */ /* 0x000fe20003f05270 */
[----:B------:R-:W-:Y:S01]  /*23f0*/  UISETP.LT.AND UP1, UPT, UR50, 0x1, UPT ;  /* 0x000000013200788c */ /* 0x000fe2000bf21270 */
[----:B------:R-:W-:-:S11]  /*2400*/  IMAD.U32 R3, RZ, RZ, UR52 ;  /* 0x00000034ff037e24 */ /* 0x000fd6000f8e00ff */
[----:B------:R-:W-:-:S05]  /*2410*/  VOTEU.ANY UP0, P0 ;  /* 0x00000000003f7886 */ /* 0x000fca0000000100 */
[----:B------:R-:W-:-:S04]  /*2420*/  @UP0 USEL UR4, UR50, 0x1, UP1 ;  /* 0x0000000132040887 */ /* 0x000fc80008800000 */
[----:B------:R-:W-:-:S06]  /*2430*/  @UP0 UIADD3 UR4, UR49, UR50, -UR4 ;  /* 0x0000003231040290 */ /* 0x000fcc000fffe804 */
[----:B------:R-:W-:-:S05]  /*2440*/  IMAD.U32 R0, RZ, RZ, UR4 ;  /* 0x00000004ff007e24 */ /* 0x000fca000f8e00ff */
[----:B------:R-:W-:-:S04]  /*2450*/  @P0 SHF.L.U32 R0, R0, 0x3, RZ ;  /* 0x0000000300000819 */ /* 0x000fc800000006ff */
[----:B------:R-:W-:-:S04]  /*2460*/  @P0 LOP3.LUT R0, R0, 0x18, RZ, 0xc0, !PT ;  /* 0x0000001800000812 */ /* 0x000fc800078ec0ff */
[----:B------:R-:W-:-:S04]  /*2470*/  @P0 IADD3 R0, R3, 0x20, R0 ;  /* 0x0000002003000810 */ /* 0x000fc80007ffe000 */
[----:B------:R-:W-:-:S04]  /*2480*/  @P0 PRMT R0, R153, 0x654, R0 ;  /* 0x0000065499000816 */ /* 0x000fc80000000000 */
[----:B------:R3:W-:Y:S01]  /*2490*/  @P0 SYNCS.ARRIVE.TRANS64.RED.A1T0 RZ, [R0+URZ], RZ ;  /* 0x000000ff00ff09a7 */ /* 0x0007e2000810043f */
[----:B------:R-:W-:-:S13]  /*24a0*/  ISETP.GT.U32.AND P0, PT, R22, 0x1, PT ;  /* 0x000000011600780c */ /* 0x000fda0003f04070 */
[----:B---3--:R-:W-:Y:S05]  /*24b0*/  @P0 BRA `(.L_x_36) ;  /* 0x0000000000040947 */ /* 0x008fea0003800000 */
[----:B-1----:R-:W-:Y:S01]  /*24c0*/  BPT.TRAP 0x1 ;  /* 0x000000040000795c */ /* 0x002fe20000300000 */
.L_x_36:
[----:B------:R-:W-:Y:S01]  /*24d0*/  UIADD3 UR4, UR52, 0x200, URZ ;  /* 0x0000020034047890 */ /* 0x000fe2000fffe03f */
[----:B------:R-:W-:Y:S02]  /*24e0*/  R2UR UR46, R156 ;  /* 0x000000009c2e72ca */ /* 0x000fe400000e0000 */
[----:B------:R-:W-:Y:S01]  /*24f0*/  R2UR UR45, R155 ;  /* 0x000000009b2d72ca */ /* 0x000fe200000e0000 */
[----:B------:R-:W-:-:S06]  /*2500*/  ULOP3.LUT UP0, URZ, UR4, 0x1bf, URZ, 0xc0, !UPT ;  /* 0x000001bf043f7892 */ /* 0x000fcc000f80c03f */
[----:B------:R-:W-:-:S04]  /*2510*/  PLOP3.LUT P0, PT, PT, PT, UP0, 0x80, 0x0 ;  /* 0x000000000000781c */ /* 0x000fc80003f0f008 */
[----:B------:R-:W-:Y:S02]  /*2520*/  USHF.L.U32 UR46, UR46, 0x8, URZ ;  /* 0x000000082e2e7899 */ /* 0x000fe4000800063f */
[----:B------:R-:W-:-:S07]  /*2530*/  USHF.L.U32 UR45, UR45, 0x7, URZ ;  /* 0x000000072d2d7899 */ /* 0x000fce000800063f */
[----:B------:R-:W-:Y:S05]  /*2540*/  @!P0 BRA `(.L_x_38) ;  /* 0x00000000007c8947 */ /* 0x000fea0003800000 */
        /* <DEDUP_REMOVED lines=16> */
.L_x_39:
[----:B------:R1:W2:Y:S01]  /*2650*/  LDC.64 R14, c[0x4][R23] ;  /* 0x01000000170e7b82 */ /* 0x0002a20000000a00 */
[----:B------:R-:W-:Y:S01]  /*2660*/  ULDC.64 UR4, c[0x4][0x80] ;  /* 0x0100200000047ab9 */ /* 0x000fe20000000a00 */
[----:B------:R-:W-:Y:S01]  /*2670*/  ULDC.64 UR6, c[0x4][0x10] ;  /* 0x0100040000067ab9 */ /* 0x000fe20000000a00 */
[----:B------:R-:W-:Y:S01]  /*2680*/  IMAD.U32 R4, RZ, RZ, UR4 ;  /* 0x00000004ff047e24 */ /* 0x000fe2000f8e00ff */
[----:B------:R-:W-:Y:S01]  /*2690*/  MOV R5, UR5 ;  /* 0x0000000500057c02 */ /* 0x000fe20008000f00 */
[----:B------:R-:W-:Y:S01]  /*26a0*/  ULDC.64 UR4, c[0x4][0x88] ;  /* 0x0100220000047ab9 */ /* 0x000fe20000000a00 */
[----:B------:R-:W-:Y:S01]  /*26b0*/  IMAD.U32 R10, RZ, RZ, UR6 ;  /* 0x00000006ff0a7e24 */ /* 0x000fe2000f8e00ff */
[----:B------:R-:W-:Y:S01]  /*26c0*/  MOV R11, UR7 ;  /* 0x00000007000b7c02 */ /* 0x000fe20008000f00 */
[----:B------:R-:W-:Y:S02]  /*26d0*/  IMAD.U32 R6, RZ, RZ, UR4 ;  /* 0x00000004ff067e24 */ /* 0x000fe4000f8e00ff */
[----:B------:R-:W-:-:S02]  /*26e0*/  IMAD.U32 R7, RZ, RZ, UR5 ;  /* 0x00000005ff077e24 */ /* 0x000fc4000f8e00ff */
[----:B------:R-:W-:Y:S02]  /*26f0*/  IMAD.MOV.U32 R8, RZ, RZ, 0x70 ;  /* 0x00000070ff087424 */ /* 0x000fe400078e00ff */
[----:B------:R-:W-:Y:S02]  /*2700*/  IMAD.MOV.U32 R12, RZ, RZ, 0x1 ;  /* 0x00000001ff0c7424 */ /* 0x000fe400078e00ff */
[----:B-1----:R-:W-:-:S07]  /*2710*/  IMAD.MOV.U32 R13, RZ, RZ, RZ ;  /* 0x000000ffff0d7224 */ /* 0x002fce00078e00ff */
[----:B------:R-:W-:-:S07]  /*2720*/  LEPC R20, `(.L_x_38) ;  /* 0x000000001014794e */ /* 0x000fce0000000000 */
[----:B--2---:R-:W-:Y:S05]  /*2730*/  CALL.ABS.NOINC R14 ;  /* 0x000000000e007343 */ /* 0x004fea0003c00000 */
.L_x_38:
[----:B--2---:R-:W2:Y:S01]  /*2740*/  LDC R4, c[0x0][0x288] ;  /* 0x0000a200ff047b82 */ /* 0x004ea20000000800 */
[----:B------:R-:W-:Y:S01]  /*2750*/  ULDC.64 UR4, c[0x0][0x590] ;  /* 0x0001640000047ab9 */ /* 0x000fe20000000a00 */
[----:B------:R-:W-:Y:S01]  /*2760*/  SHF.R.U32.HI R0, RZ, 0x2, R18 ;  /* 0x00000002ff007819 */ /* 0x000fe20000011612 */
[----:B------:R-:W-:Y:S01]  /*2770*/  IMAD.U32 R166, RZ, RZ, UR5 ;  /* 0x00000005ffa67e24 */ /* 0x000fe2000f8e00ff */
[----:B------:R-:W-:Y:S01]  /*2780*/  MOV R167, UR4 ;  /* 0x0000000400a77c02 */ /* 0x000fe20008000f00 */
[----:B------:R-:W-:Y:S01]  /*2790*/  ULDC UR4, c[0x0][0x284] ;  /* 0x0000a10000047ab9 */ /* 0x000fe20000000800 */
[C---:B------:R-:W-:Y:S02]  /*27a0*/  LOP3.LUT R6, R18.reuse, 0xe0, RZ, 0xc0, !PT ;  /* 0x000000e012067812 */ /* 0x040fe400078ec0ff */
[----:B------:R-:W-:Y:S02]  /*27b0*/  ISETP.NE.U32.AND P1, PT, R167, RZ, PT ;  /* 0x000000ffa700720c */ /* 0x000fe40003f25070 */
[----:B------:R-:W-:-:S02]  /*27c0*/  LOP3.LUT R3, R18, 0x3, RZ, 0xc0, !PT ;  /* 0x0000000312037812 */ /* 0x000fc400078ec0ff */
[----:B------:R-:W-:Y:S02]  /*27d0*/  ISETP.NE.AND.EX P1, PT, R166, RZ, PT, P1 ;  /* 0x000000ffa600720c */ /* 0x000fe40003f25310 */
[----:B------:R-:W-:Y:S02]  /*27e0*/  LOP3.LUT R9, R0, 0x7, RZ, 0xc0, !PT ;  /* 0x0000000700097812 */ /* 0x000fe400078ec0ff */
[----:B------:R-:W-:Y:S01]  /*27f0*/  SHF.R.U32.HI R0, RZ, 0x1, R6 ;  /* 0x00000001ff007819 */ /* 0x000fe20000011606 */
[----:B--2---:R-:W-:-:S03]  /*2800*/  IMAD R4, R3, -0x2, R4 ;  /* 0xfffffffe03047824 */ /* 0x004fc600078e0204 */
[----:B------:R-:W-:Y:S01]  /*2810*/  IADD3 R3, -R0, UR4, -R9 ;  /* 0x0000000400037c10 */ /* 0x000fe2000fffe909 */
[----:B------:R-:W-:-:S04]  /*2820*/  IMAD R155, R155, -0x80, R4 ;  /* 0xffffff809b9b7824 */ /* 0x000fc800078e0204 */
[----:B------:R-:W-:Y:S01]  /*2830*/  IMAD R156, R156, -0x100, R3 ;  /* 0xffffff009c9c7824 */ /* 0x000fe200078e0203 */
[----:B------:R-:W-:Y:S06]  /*2840*/  @!P1 BRA `(.L_x_40) ;  /* 0x0000000000549947 */ /* 0x000fec0003800000 */
[----:B------:R-:W-:Y:S02]  /*2850*/  ULDC.64 UR4, c[0x0][0x588] ;  /* 0x0001620000047ab9 */ /* 0x000fe40000000a00 */
[----:B------:R-:W-:-:S04]  /*2860*/  ISETP.NE.U32.AND P0, PT, RZ, UR4, PT ;  /* 0x00000004ff007c0c */ /* 0x000fc8000bf05070 */
[----:B------:R-:W-:-:S13]  /*2870*/  ISETP.NE.AND.EX P0, PT, RZ, UR5, PT, P0 ;  /* 0x00000005ff007c0c */ /* 0x000fda000bf05300 */
[----:B------:R-:W-:Y:S05]  /*2880*/  @!P0 BRA `(.L_x_41) ;  /* 0x0000000000288947 */ /* 0x000fea0003800000 */
[----:B------:R-:W2:Y:S01]  /*2890*/  LDC.64 R4, c[0x0][0x588] ;  /* 0x00016200ff047b82 */ /* 0x000ea20000000a00 */
[----:B------:R-:W-:-:S04]  /*28a0*/  IMAD R3, R167, UR47, RZ ;  /* 0x0000002fa7037c24 */ /* 0x000fc8000f8e02ff */
[----:B--2---:R-:W-:-:S05]  /*28b0*/  IMAD.WIDE R4, R3, 0x4, R4 ;  /* 0x0000000403047825 */ /* 0x004fca00078e0204 */
[----:B------:R-:W2:Y:S01]  /*28c0*/  LDG.E R157, desc[UR42][R4.64] ;  /* 0x0000002a049d7981 */ /* 0x000ea2000c1e1900 */
[----:B------:R-:W-:Y:S01]  /*28d0*/  IMAD.MOV.U32 R154, RZ, RZ, 0x1 ;  /* 0x00000001ff9a7424 */ /* 0x000fe200078e00ff */
[----:B------:R-:W-:Y:S01]  /*28e0*/  MOV R161, 0x1 ;  /* 0x0000000100a17802 */ /* 0x000fe20000000f00 */
[----:B------:R-:W-:Y:S02]  /*28f0*/  IMAD.MOV.U32 R159, RZ, RZ, 0x1 ;  /* 0x00000001ff9f7424 */ /* 0x000fe400078e00ff */
[--C-:B--2---:R-:W-:Y:S02]  /*2900*/  IMAD.MOV.U32 R160, RZ, RZ, R157.reuse ;  /* 0x000000ffffa07224 */ /* 0x104fe400078e009d */
[----:B------:R-:W-:Y:S01]  /*2910*/  IMAD.MOV.U32 R163, RZ, RZ, R157 ;  /* 0x000000ffffa37224 */ /* 0x000fe200078e009d */
[----:B------:R-:W-:Y:S06]  /*2920*/  BRA `(.L_x_40) ;  /* 0x00000000001c7947 */ /* 0x000fec0003800000 */
.L_x_41:
[----:B------:R-:W-:Y:S01]  /*2930*/  ULDC UR4, c[0x0][0x580] ;  /* 0x0001600000047ab9 */ /* 0x000fe20000000800 */
[----:B------:R-:W-:Y:S01]  /*2940*/  IMAD.MOV.U32 R154, RZ, RZ, 0x1 ;  /* 0x00000001ff9a7424 */ /* 0x000fe200078e00ff */
[----:B------:R-:W-:Y:S01]  /*2950*/  MOV R159, 0x1 ;  /* 0x00000001009f7802 */ /* 0x000fe20000000f00 */
[----:B------:R-:W-:Y:S01]  /*2960*/  IMAD.MOV.U32 R161, RZ, RZ, 0x1 ;  /* 0x00000001ffa17424 */ /* 0x000fe200078e00ff */
[----:B------:R-:W-:Y:S01]  /*2970*/  MOV R163, UR4 ;  /* 0x0000000400a37c02 */ /* 0x000fe20008000f00 */
[----:B------:R-:W-:Y:S02]  /*2980*/  IMAD.U32 R157, RZ, RZ, UR4 ;  /* 0x00000004ff9d7e24 */ /* 0x000fe4000f8e00ff */
[----:B------:R-:W-:-:S07]  /*2990*/  IMAD.U32 R160, RZ, RZ, UR4 ;  /* 0x00000004ffa07e24 */ /* 0x000fce000f8e00ff */
.L_x_40:
[----:B------:R-:W2:Y:S02]  /*29a0*/  LDC.64 R10, c[0x0][0x5b0] ;  /* 0x00016c00ff0a7b82 */ /* 0x000ea40000000a00 */
[----:B--2---:R-:W-:-:S04]  /*29b0*/  ISETP.NE.U32.AND P0, PT, R10, RZ, PT ;  /* 0x000000ff0a00720c */ /* 0x004fc80003f05070 */
[----:B------:R-:W-:-:S13]  /*29c0*/  ISETP.NE.AND.EX P0, PT, R11, RZ, PT, P0 ;  /* 0x000000ff0b00720c */ /* 0x000fda0003f05300 */
[----:B------:R-:W-:Y:S05]  /*29d0*/  @!P0 BRA `(.L_x_42) ;  /* 0x00000000002c8947 */ /* 0x000fea0003800000 */
[----:B------:R-:W-:Y:S02]  /*29e0*/  ULDC.64 UR4, c[0x0][0x5a8] ;  /* 0x00016a0000047ab9 */ /* 0x000fe40000000a00 */
[----:B------:R-:W-:-:S04]  /*29f0*/  ISETP.NE.U32.AND P0, PT, RZ, UR4, PT ;  /* 0x00000004ff007c0c */ /* 0x000fc8000bf05070 */
[----:B------:R-:W-:-:S13]  /*2a00*/  ISETP.NE.AND.EX P0, PT, RZ, UR5, PT, P0 ;  /* 0x00000005ff007c0c */ /* 0x000fda000bf05300 */
[----:B------:R-:W-:Y:S05]  /*2a10*/  @!P0 BRA `(.L_x_43) ;  /* 0x0000000000148947 */ /* 0x000fea0003800000 */
[----:B------:R-:W2:Y:S01]  /*2a20*/  LDC.64 R4, c[0x0][0x5a8] ;  /* 0x00016a00ff047b82 */ /* 0x000ea20000000a00 */
[----:B------:R-:W-:-:S04]  /*2a30*/  IMAD R3, R10, UR47, RZ ;  /* 0x0000002f0a037c24 */ /* 0x000fc8000f8e02ff */
[----:B--2---:R-:W-:-:S05]  /*2a40*/  IMAD.WIDE R4, R3, 0x4, R4 ;  /* 0x0000000403047825 */ /* 0x004fca00078e0204 */
[----:B------:R2:W5:Y:S01]  /*2a50*/  LDG.E R158, desc[UR42][R4.64] ;  /* 0x0000002a049e7981 */ /* 0x000562000c1e1900 */
[----:B------:R-:W-:Y:S05]  /*2a60*/  BRA `(.L_x_42) ;  /* 0x0000000000087947 */ /* 0x000fea0003800000 */
.L_x_43:
[----:B------:R-:W-:Y:S02]  /*2a70*/  ULDC UR4, c[0x0][0x5a0] ;  /* 0x0001680000047ab9 */ /* 0x000fe40000000800 */
[----:B------:R-:W-:-:S07]  /*2a80*/  IMAD.U32 R158, RZ, RZ, UR4 ;  /* 0x00000004ff9e7e24 */ /* 0x000fce000f8e00ff */
.L_x_42:
[----:B------:R-:W3:Y:S01]  /*2a90*/  LDC.64 R10, c[0x0][0x5c0] ;  /* 0x00017000ff0a7b82 */ /* 0x000ee20000000a00 */
[----:B------:R-:W-:Y:S01]  /*2aa0*/  ULDC.64 UR4, c[0x0][0x588] ;  /* 0x0001620000047ab9 */ /* 0x000fe20000000a00 */
[----:B------:R-:W-:Y:S02]  /*2ab0*/  ISETP.EQ.U32.AND P4, PT, R167, RZ, PT ;  /* 0x000000ffa700720c */ /* 0x000fe40003f82070 */
[----:B------:R-:W-:Y:S02]  /*2ac0*/  ISETP.NE.U32.AND P3, PT, RZ, UR4, PT ;  /* 0x00000004ff007c0c */ /* 0x000fe4000bf65070 */
[----:B------:R-:W-:Y:S02]  /*2ad0*/  LOP3.LUT P5, RZ, R161, 0xff, RZ, 0xc0, !PT ;  /* 0x000000ffa1ff7812 */ /* 0x000fe400078ac0ff */
[----:B------:R-:W4:Y:S01]  /*2ae0*/  LDC R21, c[0x0][0x5c8] ;  /* 0x00017200ff157b82 */ /* 0x000f220000000800 */
[----:B------:R-:W-:Y:S02]  /*2af0*/  ISETP.NE.AND.EX P3, PT, RZ, UR5, PT, P3 ;  /* 0x00000005ff007c0c */ /* 0x000fe4000bf65330 */
[----:B------:R-:W-:-:S02]  /*2b00*/  FSEL R0, R163, R160, !P5 ;  /* 0x000000a0a3007208 */ /* 0x000fc40006800000 */
[----:B------:R-:W-:Y:S02]  /*2b10*/  ISETP.EQ.OR.EX P4, PT, R166, RZ, !P3, P4 ;  /* 0x000000ffa600720c */ /* 0x000fe40005f82740 */
[----:B------:R-:W-:Y:S02]  /*2b20*/  PLOP3.LUT P0, PT, PT, PT, PT, 0x8, 0x0 ;  /* 0x000000000000781c */ /* 0x000fe40003f0e170 */
[----:B------:R-:W-:Y:S02]  /*2b30*/  PLOP3.LUT P3, PT, P3, PT, PT, 0x8, 0x0 ;  /* 0x000000000000781c */ /* 0x000fe40001f6e170 */
[C---:B------:R-:W-:Y:S02]  /*2b40*/  FSEL R160, R157.reuse, R160, !P1 ;  /* 0x000000a09da07208 */ /* 0x040fe40004800000 */
[----:B------:R-:W-:Y:S02]  /*2b50*/  FSEL R0, R157, R0, !P1 ;  /* 0x000000009d007208 */ /* 0x000fe40004800000 */
[----:B---3--:R-:W-:-:S04]  /*2b60*/  ISETP.NE.U32.AND P2, PT, R10, RZ, PT ;  /* 0x000000ff0a00720c */ /* 0x008fc80003f45070 */
[----:B------:R-:W-:-:S04]  /*2b70*/  ISETP.NE.AND.EX P2, PT, R11, RZ, PT, P2 ;  /* 0x000000ff0b00720c */ /* 0x000fc80003f45320 */
[----:B----4-:R-:W-:Y:S01]  /*2b80*/  FSEL R21, R21, RZ, !P2 ;  /* 0x000000ff15157208 */ /* 0x010fe20005000000 */
[----:B------:R-:W-:Y:S08]  /*2b90*/  @!P4 BRA `(.L_x_44) ;  /* 0x00000000003cc947 */ /* 0x000ff00003800000 */
[----:B------:R-:W-:Y:S04]  /*2ba0*/  BSSY B0, `(.L_x_44) ;  /* 0x000000e000007945 */ /* 0x000fe80003800000 */
[----:B------:R-:W-:Y:S05]  /*2bb0*/  @!P1 BRA `(.L_x_45) ;  /* 0x0000000000249947 */ /* 0x000fea0003800000 */
[----:B------:R-:W-:Y:S02]  /*2bc0*/  LOP3.LUT P4, RZ, R159, 0xff, RZ, 0xc0, !PT ;  /* 0x000000ff9fff7812 */ /* 0x000fe4000788c0ff */
[----:B------:R-:W-:Y:S02]  /*2bd0*/  PLOP3.LUT P0, PT, P3, PT, PT, 0x80, 0x0 ;  /* 0x000000000000781c */ /* 0x000fe40001f0f070 */
[----:B------:R-:W-:-:S09]  /*2be0*/  PRMT R161, RZ, 0x7610, R161 ;  /* 0x00007610ffa17816 */ /* 0x000fd200000000a1 */
[----:B------:R-:W-:Y:S05]  /*2bf0*/  @!P4 BRA `(.L_x_46) ;  /* 0x000000000020c947 */ /* 0x000fea0003800000 */
[----:B------:R-:W-:Y:S01]  /*2c00*/  FSETP.EQ.AND P0, PT, R157, RZ, PT ;  /* 0x000000ff9d00720b */ /* 0x000fe20003f02000 */
[----:B------:R-:W-:Y:S01]  /*2c10*/  IMAD.MOV.U32 R160, RZ, RZ, R157 ;  /* 0x000000ffffa07224 */ /* 0x000fe200078e009d */
[----:B------:R-:W-:Y:S01]  /*2c20*/  PRMT R161, R159, 0x7610, R161 ;  /* 0x000076109fa17816 */ /* 0x000fe200000000a1 */
[----:B------:R-:W-:Y:S01]  /*2c30*/  IMAD.MOV.U32 R0, RZ, RZ, R157 ;  /* 0x000000ffff007224 */ /* 0x000fe200078e009d */
[----:B------:R-:W-:Y:S09]  /*2c40*/  BRA `(.L_x_46) ;  /* 0x00000000000c7947 */ /* 0x000ff20003800000 */
.L_x_45:
[----:B------:R-:W-:Y:S01]  /*2c50*/  FSETP.EQ.AND P0, PT, R157, RZ, PT ;  /* 0x000000ff9d00720b */ /* 0x000fe20003f02000 */
[----:B------:R-:W-:Y:S01]  /*2c60*/  IMAD.MOV.U32 R0, RZ, RZ, R157 ;  /* 0x000000ffff007224 */ /* 0x000fe200078e009d */
[----:B------:R-:W-:-:S11]  /*2c70*/  MOV R160, R157 ;  /* 0x0000009d00a07202 */ /* 0x000fd60000000f00 */
.L_x_46:
[----:B-1----:R-:W-:Y:S05]  /*2c80*/  BSYNC B0 ;  /* 0x0000000000007941 */ /* 0x002fea0003800000 */
.L_x_44:
[----:B------:R-:W-:Y:S04]  /*2c90*/  BSSY B0, `(.L_x_47) ;  /* 0x000000f000007945 */ /* 0x000fe80003800000 */
[----:B------:R-:W-:Y:S05]  /*2ca0*/  @!P1 BRA `(.L_x_48) ;  /* 0x0000000000289947 */ /* 0x000fea0003800000 */
[----:B------:R-:W-:Y:S02]  /*2cb0*/  LOP3.LUT P1, RZ, R154, 0xff, RZ, 0xc0, !PT ;  /* 0x000000ff9aff7812 */ /* 0x000fe4000782c0ff */
[----:B------:R-:W-:Y:S02]  /*2cc0*/  PRMT R159, RZ, 0x7610, R159 ;  /* 0x00007610ff9f7816 */ /* 0x000fe4000000009f */
[----:B------:R-:W-:-:S09]  /*2cd0*/  PRMT R161, RZ, 0x7610, R161 ;  /* 0x00007610ffa17816 */ /* 0x000fd200000000a1 */
[----:B------:R-:W-:Y:S05]  /*2ce0*/  @!P1 BRA `(.L_x_49) ;  /* 0x0000000000249947 */ /* 0x000fea0003800000 */
[----:B------:R-:W-:Y:S01]  /*2cf0*/  FSETP.EQ.AND P3, PT, R157, RZ, PT ;  /* 0x000000ff9d00720b */ /* 0x000fe20003f62000 */
[----:B------:R-:W-:Y:S01]  /*2d00*/  IMAD.MOV.U32 R160, RZ, RZ, R157 ;  /* 0x000000ffffa07224 */ /* 0x000fe200078e009d */
[C---:B------:R-:W-:Y:S01]  /*2d10*/  PRMT R159, R154.reuse, 0x7610, R159 ;  /* 0x000076109a9f7816 */ /* 0x040fe2000000009f */
[----:B------:R-:W-:Y:S01]  /*2d20*/  IMAD.MOV.U32 R0, RZ, RZ, R157 ;  /* 0x000000ffff007224 */ /* 0x000fe200078e009d */
[----:B------:R-:W-:Y:S01]  /*2d30*/  PRMT R161, R154, 0x7610, R161 ;  /* 0x000076109aa17816 */ /* 0x000fe200000000a1 */
[----:B------:R-:W-:Y:S08]  /*2d40*/  BRA `(.L_x_49) ;  /* 0x00000000000c7947 */ /* 0x000ff00003800000 */
.L_x_48:
[----:B------:R-:W-:Y:S01]  /*2d50*/  FSETP.EQ.AND P3, PT, R157, RZ, PT ;  /* 0x000000ff9d00720b */ /* 0x000fe20003f62000 */
[----:B------:R-:W-:Y:S01]  /*2d60*/  IMAD.MOV.U32 R0, RZ, RZ, R157 ;  /* 0x000000ffff007224 */ /* 0x000fe200078e009d */
[----:B------:R-:W-:-:S11]  /*2d70*/  MOV R160, R157 ;  /* 0x0000009d00a07202 */ /* 0x000fd60000000f00 */
.L_x_49:
[----:B-1----:R-:W-:Y:S05]  /*2d80*/  BSYNC B0 ;  /* 0x0000000000007941 */ /* 0x002fea0003800000 */
.L_x_47:
[--C-:B------:R-:W-:Y:S01]  /*2d90*/  IMAD.MOV.U32 R15, RZ, RZ, R21.reuse ;  /* 0x000000ffff0f7224 */ /* 0x100fe200078e0015 */
[----:B------:R-:W-:Y:S01]  /*2da0*/  MOV R12, RZ ;  /* 0x000000ff000c7202 */ /* 0x000fe20000000f00 */
[--C-:B------:R-:W-:Y:S02]  /*2db0*/  IMAD.MOV.U32 R13, RZ, RZ, R21.reuse ;  /* 0x000000ffff0d7224 */ /* 0x100fe400078e0015 */
[----:B------:R-:W-:Y:S02]  /*2dc0*/  IMAD.MOV.U32 R7, RZ, RZ, RZ ;  /* 0x000000ffff077224 */ /* 0x000fe400078e00ff */
[----:B------:R-:W-:Y:S01]  /*2dd0*/  IMAD.MOV.U32 R3, RZ, RZ, R21 ;  /* 0x000000ffff037224 */ /* 0x000fe200078e0015 */
[----:B------:R-:W-:Y:S06]  /*2de0*/  @!P2 BRA `(.L_x_50) ;  /* 0x000000000080a947 */ /* 0x000fec0003800000 */
[----:B------:R-:W1:Y:S01]  /*2df0*/  LDC.64 R14, c[0x0][0x5d0] ;  /* 0x00017400ff0e7b82 */ /* 0x000e620000000a00 */
[----:B------:R-:W-:Y:S01]  /*2e00*/  SHF.R.U32.HI R6, RZ, 0x5, R6 ;  /* 0x00000005ff067819 */ /* 0x000fe20000011606 */
[----:B------:R-:W-:Y:S01]  /*2e10*/  USHF.R.S32.HI UR4, URZ, 0x1f, UR47 ;  /* 0x0000001f3f047899 */ /* 0x000fe2000801142f */
[----:B------:R-:W-:-:S03]  /*2e20*/  ISETP.GE.AND P1, PT, R155, 0x1, PT ;  /* 0x000000019b00780c */ /* 0x000fc60003f26270 */
[----:B--2---:R-:W-:Y:S01]  /*2e30*/  IMAD.SHL.U32 R4, R6, 0x10, RZ ;  /* 0x0000001006047824 */ /* 0x004fe200078e00ff */
[C---:B------:R-:W-:Y:S02]  /*2e40*/  ISETP.LT.OR P4, PT, R156.reuse, 0x81, !P1 ;  /* 0x000000819c00780c */ /* 0x040fe40004f81670 */
[----:B------:R-:W-:Y:S02]  /*2e50*/  ISETP.LT.OR P5, PT, R156, 0x1, !P1 ;  /* 0x000000019c00780c */ /* 0x000fe40004fa1670 */
[----:B------:R-:W-:-:S04]  /*2e60*/  LOP3.LUT R4, R4, 0xfffffff0, R9, 0xe2, !PT ;  /* 0xfffffff004047812 */ /* 0x000fc800078ee209 */
[----:B------:R-:W-:-:S04]  /*2e70*/  IADD3 R4, R4, UR46, RZ ;  /* 0x0000002e04047c10 */ /* 0x000fc8000fffe0ff */
[--C-:B------:R-:W-:Y:S01]  /*2e80*/  SHF.R.S32.HI R5, RZ, 0x1f, R4.reuse ;  /* 0x0000001fff057819 */ /* 0x100fe20000011404 */
[C---:B-1----:R-:W-:Y:S02]  /*2e90*/  IMAD R6, R14.reuse, UR4, RZ ;  /* 0x000000040e067c24 */ /* 0x042fe4000f8e02ff */
[----:B------:R-:W-:-:S04]  /*2ea0*/  IMAD.WIDE.U32 R4, R14, UR47, R4 ;  /* 0x0000002f0e047c25 */ /* 0x000fc8000f8e0004 */
[----:B------:R-:W-:Y:S01]  /*2eb0*/  IMAD R3, R15, UR47, R6 ;  /* 0x0000002f0f037c24 */ /* 0x000fe2000f8e0206 */
[----:B------:R-:W-:-:S03]  /*2ec0*/  LEA R8, P2, R4, R10, 0x1 ;  /* 0x0000000a04087211 */ /* 0x000fc600078408ff */
[----:B------:R-:W-:-:S05]  /*2ed0*/  IMAD.IADD R3, R5, 0x1, R3 ;  /* 0x0000000105037824 */ /* 0x000fca00078e0203 */
[----:B------:R-:W-:Y:S02]  /*2ee0*/  LEA.HI.X R9, R4, R11, R3, 0x1, P2 ;  /* 0x0000000b04097211 */ /* 0x000fe400010f0c03 */
[C---:B------:R-:W-:Y:S02]  /*2ef0*/  ISETP.LT.OR P2, PT, R156.reuse, 0x9, !P1 ;  /* 0x000000099c00780c */ /* 0x040fe40004f41670 */
[----:B------:R-:W-:Y:S01]  /*2f00*/  ISETP.LT.OR P1, PT, R156, 0x89, !P1 ;  /* 0x000000899c00780c */ /* 0x000fe20004f21670 */
[----:B------:R-:W2:Y:S04]  /*2f10*/  @!P4 LDG.E.U16 R3, desc[UR42][R8.64+0x100] ;  /* 0x0001002a0803c981 */ /* 0x000ea8000c1e1500 */
[----:B------:R-:W3:Y:S06]  /*2f20*/  @!P5 LDG.E.U16 R5, desc[UR42][R8.64] ;  /* 0x0000002a0805d981 */ /* 0x000eec000c1e1500 */
[----:B------:R-:W4:Y:S04]  /*2f30*/  @!P2 LDG.E.U16 R4, desc[UR42][R8.64+0x10] ;  /* 0x0000102a0804a981 */ /* 0x000f28000c1e1500 */
[----:B------:R-:W4:Y:S01]  /*2f40*/  @!P1 LDG.E.U16 R6, desc[UR42][R8.64+0x110] ;  /* 0x0001102a08069981 */ /* 0x000f22000c1e1500 */
[----:B------:R-:W-:-:S02]  /*2f50*/  IMAD.MOV.U32 R21, RZ, RZ, RZ ;  /* 0x000000ffff157224 */ /* 0x000fc400078e00ff */
[----:B------:R-:W-:Y:S01]  /*2f60*/  IMAD.MOV.U32 R13, RZ, RZ, RZ ;  /* 0x000000ffff0d7224 */ /* 0x000fe200078e00ff */
[----:B--2---:R-:W-:Y:S02]  /*2f70*/  @!P4 PRMT R21, R3, 0x5410, RZ ;  /* 0x000054100315c816 */ /* 0x004fe400000000ff */
[----:B---3--:R-:W-:-:S04]  /*2f80*/  @!P5 PRMT R13, R5, 0x5410, RZ ;  /* 0x00005410050dd816 */ /* 0x008fc800000000ff */
[----:B----4-:R-:W-:Y:S02]  /*2f90*/  @!P2 PRMT R13, R13, 0x5410, R4 ;  /* 0x000054100d0da816 */ /* 0x010fe40000000004 */
[----:B------:R-:W-:Y:S02]  /*2fa0*/  @!P1 PRMT R21, R21, 0x5410, R6 ;  /* 0x0000541015159816 */ /* 0x000fe40000000006 */
[C---:B------:R-:W-:Y:S02]  /*2fb0*/  SHF.L.U32 R3, R13.reuse, 0x10, RZ ;  /* 0x000000100d037819 */ /* 0x040fe400000006ff */
[----:B------:R-:W-:Y:S01]  /*2fc0*/  LOP3.LUT R13, R13, 0xffff0000, RZ, 0xc0, !PT ;  /* 0xffff00000d0d7812 */ /* 0x000fe200078ec0ff */
[C---:B------:R-:W-:Y:S01]  /*2fd0*/  IMAD.U32 R15, R21.reuse, 0x10000, RZ ;  /* 0x00010000150f7824 */ /* 0x040fe200078e00ff */
[----:B------:R-:W-:-:S07]  /*2fe0*/  LOP3.LUT R21, R21, 0xffff0000, RZ, 0xc0, !PT ;  /* 0xffff000015157812 */ /* 0x000fce00078ec0ff */
.L_x_50:
[----:B------:R-:W-:Y:S01]  /*2ff0*/  BSSY B0, `(.L_x_51) ;  /* 0x0000023000007945 */ /* 0x000fe20003800000 */
[----:B------:R-:W-:Y:S01]  /*3000*/  IMAD.MOV.U32 R6, RZ, RZ, RZ ;  /* 0x000000ffff067224 */ /* 0x000fe200078e00ff */
[----:B--2---:R-:W-:Y:S02]  /*3010*/  CS2R R4, SRZ ;  /* 0x0000000000047805 */ /* 0x004fe4000001ff00 */
[----:B------:R-:W-:Y:S02]  /*3020*/  CS2R R10, SRZ ;  /* 0x00000000000a7805 */ /* 0x000fe4000001ff00 */
[----:B------:R-:W-:Y:S01]  /*3030*/  CS2R R8, SRZ ;  /* 0x0000000000087805 */ /* 0x000fe2000001ff00 */
[----:B------:R-:W-:Y:S06]  /*3040*/  @P0 BRA `(.L_x_52) ;  /* 0x0000000000740947 */ /* 0x000fec0003800000 */
[----:B------:R-:W-:-:S13]  /*3050*/  ISETP.NE.AND P1, PT, R165, 0x3, PT ;  /* 0x00000003a500780c */ /* 0x000fda0003f25270 */
[----:B------:R-:W-:Y:S05]  /*3060*/  @!P1 BRA `(.L_x_53) ;  /* 0x0000000000049947 */ /* 0x000fea0003800000 */
[----:B------:R-:W-:Y:S01]  /*3070*/  BPT.TRAP 0x1 ;  /* 0x000000040000795c */ /* 0x000fe20000300000 */
.L_x_53:
[----:B------:R-:W-:Y:S01]  /*3080*/  SHF.L.U32 R4, RZ, 0x1f, RZ ;  /* 0x0000001fff047819 */ /* 0x000fe200000006ff */
[----:B------:R-:W-:Y:S01]  /*3090*/  IMAD.MOV.U32 R12, RZ, RZ, 0x1 ;  /* 0x00000001ff0c7424 */ /* 0x000fe200078e00ff */
[----:B------:R-:W-:Y:S02]  /*30a0*/  MOV R7, RZ ;  /* 0x000000ff00077202 */ /* 0x000fe40000000f00 */
[----:B------:R-:W1:Y:S02]  /*30b0*/  SYNCS.PHASECHK.TRANS64.TRYWAIT P1, [UR52+0x40], R4 ;  /* 0x00004004ff0075a7 */ /* 0x000e640008020174 */
[----:B-1----:R-:W-:Y:S05]  /*30c0*/  @!P1 BRA `(.L_x_54) ;  /* 0x0000007800949947 */ /* 0x002fea0003800000 */
.L_x_237:
[----:B------:R-:W-:Y:S01]  /*30d0*/  IMAD.MOV.U32 R6, RZ, RZ, RZ ;  /* 0x000000ffff067224 */ /* 0x000fe200078e00ff */
[----:B-1----:R-:W-:Y:S02]  /*30e0*/  CS2R R4, SRZ ;  /* 0x0000000000047805 */ /* 0x002fe4000001ff00 */
[----:B------:R-:W-:Y:S02]  /*30f0*/  CS2R R10, SRZ ;  /* 0x00000000000a7805 */ /* 0x000fe4000001ff00 */
[----:B------:R-:W-:Y:S01]  /*3100*/  CS2R R8, SRZ ;  /* 0x0000000000087805 */ /* 0x000fe2000001ff00 */
[----:B------:R-:W-:Y:S06]  /*3110*/  @P3 BRA `(.L_x_52) ;  /* 0x0000000000403947 */ /* 0x000fec0003800000 */
[C---:B------:R-:W-:Y:S01]  /*3120*/  IMAD.SHL.U32 R4, R18.reuse, 0x10, RZ ;  /* 0x0000001012047824 */ /* 0x040fe200078e00ff */
[----:B------:R-:W-:Y:S01]  /*3130*/  SHF.R.U32.HI R7, RZ, 0x1, R18 ;  /* 0x00000001ff077819 */ /* 0x000fe20000011612 */
[C---:B------:R-:W-:Y:S01]  /*3140*/  IMAD.SHL.U32 R5, R18.reuse, 0x20, RZ ;  /* 0x0000002012057824 */ /* 0x040fe200078e00ff */
[----:B------:R-:W-:Y:S01]  /*3150*/  SHF.L.U32 R9, R18, 0x2, RZ ;  /* 0x0000000212097819 */ /* 0x000fe200000006ff */
[----:B------:R-:W-:Y:S05]  /*3160*/  WARPSYNC.ALL ;  /* 0x0000000000007948 */ /* 0x000fea0003800000 */
[----:B------:R-:W-:Y:S02]  /*3170*/  LOP3.LUT R4, R4, 0xe00, RZ, 0xc0, !PT ;  /* 0x00000e0004047812 */ /* 0x000fe400078ec0ff */
[----:B------:R-:W-:-:S02]  /*3180*/  LOP3.LUT R6, R5, 0xc0, RZ, 0xc0, !PT ;  /* 0x000000c005067812 */ /* 0x000fc400078ec0ff */
[----:B------:R-:W-:Y:S02]  /*3190*/  LOP3.LUT R4, R4, 0x20, R5, 0xf8, !PT ;  /* 0x0000002004047812 */ /* 0x000fe400078ef805 */
[----:B------:R-:W-:Y:S02]  /*31a0*/  LOP3.LUT R6, R6, 0x8, R7, 0xf8, !PT ;  /* 0x0000000806067812 */ /* 0x000fe400078ef807 */
[----:B------:R-:W-:Y:S02]  /*31b0*/  LOP3.LUT R4, R4, 0x100, R5, 0xf8, !PT ;  /* 0x0000010004047812 */ /* 0x000fe400078ef805 */
[----:B------:R-:W-:-:S04]  /*31c0*/  LOP3.LUT R9, R6, 0x18, R9, 0x78, !PT ;  /* 0x0000001806097812 */ /* 0x000fc800078e7809 */
[----:B------:R-:W-:-:S04]  /*31d0*/  LOP3.LUT R4, R4, R9, RZ, 0xfc, !PT ;  /* 0x0000000904047212 */ /* 0x000fc800078efcff */
[----:B------:R-:W-:-:S05]  /*31e0*/  LEA R9, R4, UR52, 0x1 ;  /* 0x0000003404097c11 */ /* 0x000fca000f8e08ff */
[----:B------:R-:W-:Y:S02]  /*31f0*/  IMAD R4, R162, 0x2, R9 ;  /* 0x00000002a2047824 */ /* 0x000fe400078e0209 */
[----:B------:R-:W1:Y:S04]  /*3200*/  LDSM.16.M88.4 R8, [R9+0x200] ;  /* 0x000200000908783b */ /* 0x000e680000000200 */
[----:B------:R-:W2:Y:S02]  /*3210*/  LDSM.16.M88.4 R4, [R4+0x200] ;  /* 0x000200000404783b */ /* 0x000ea40000000200 */
.L_x_52:
[----:B------:R-:W-:Y:S05]  /*3220*/  BSYNC B0 ;  /* 0x0000000000007941 */ /* 0x000fea0003800000 */
.L_x_51:
[----:B------:R-:W-:Y:S01]  /*3230*/  IMAD.SHL.U32 R190, R18, 0x20, RZ ;  /* 0x0000002012be7824 */ /* 0x000fe200078e00ff */
[----:B-1----:R-:W-:Y:S01]  /*3240*/  SHF.L.U32 R20, R9, 0x10, RZ ;  /* 0x0000001009147819 */ /* 0x002fe200000006ff */
[----:B------:R-:W-:Y:S01]  /*3250*/  IMAD.U32 R170, R11, 0x10000, RZ ;  /* 0x000100000baa7824 */ /* 0x000fe200078e00ff */
[----:B------:R-:W-:Y:S01]  /*3260*/  LOP3.LUT R156, R9, 0xffff0000, RZ, 0xc0, !PT ;  /* 0xffff0000099c7812 */ /* 0x000fe200078ec0ff */
[----:B--2---:R-:W-:Y:S01]  /*3270*/  IMAD.U32 R182, R6, 0x10000, RZ ;  /* 0x0001000006b67824 */ /* 0x004fe200078e00ff */
[----:B------:R-:W-:Y:S01]  /*3280*/  SHF.R.U32.HI R174, RZ, 0x1, R18 ;  /* 0x00000001ffae7819 */ /* 0x000fe20000011612 */
[----:B------:R-:W-:Y:S01]  /*3290*/  IMAD.U32 R14, R8, 0x10000, RZ ;  /* 0x00010000080e7824 */ /* 0x000fe200078e00ff */
[----:B------:R-:W-:Y:S01]  /*32a0*/  LOP3.LUT R9, R190, 0xc0, RZ, 0xc0, !PT ;  /* 0x000000c0be097812 */ /* 0x000fe200078ec0ff */
[----:B------:R-:W-:Y:S01]  /*32b0*/  IMAD.U32 R168, R10, 0x10000, RZ ;  /* 0x000100000aa87824 */ /* 0x000fe200078e00ff */
[----:B------:R-:W-:Y:S01]  /*32c0*/  LOP3.LUT R172, R11, 0xffff0000, RZ, 0xc0, !PT ;  /* 0xffff00000bac7812 */ /* 0x000fe200078ec0ff */
[----:B------:R-:W-:Y:S01]  /*32d0*/  IMAD.U32 R178, R5, 0x10000, RZ ;  /* 0x0001000005b27824 */ /* 0x000fe200078e00ff */
[----:B------:R-:W-:Y:S01]  /*32e0*/  LOP3.LUT R11, R9, 0x8, R174, 0xf8, !PT ;  /* 0x00000008090b7812 */ /* 0x000fe200078ef8ae */
[----:B------:R-:W-:Y:S01]  /*32f0*/  IMAD.U32 R174, R4, 0x10000, RZ ;  /* 0x0001000004ae7824 */ /* 0x000fe200078e00ff */
[----:B------:R-:W-:Y:S01]  /*3300*/  SHF.L.U32 R9, R18, 0x4, RZ ;  /* 0x0000000412097819 */ /* 0x000fe200000006ff */
[--C-:B-----5:R-:W-:Y:S01]  /*3310*/  FFMA R23, R158, R94, R13.reuse ;  /* 0x0000005e9e177223 */ /* 0x120fe2000000000d */
[----:B------:R-:W-:Y:S01]  /*3320*/  LOP3.LUT R176, R4, 0xffff0000, RZ, 0xc0, !PT ;  /* 0xffff000004b07812 */ /* 0x000fe200078ec0ff */
[----:B------:R-:W-:Y:S01]  /*3330*/  IMAD.U32 R186, R7, 0x10000, RZ ;  /* 0x0001000007ba7824 */ /* 0x000fe200078e00ff */
[----:B------:R-:W-:Y:S01]  /*3340*/  LOP3.LUT R4, R18, 0xff, RZ, 0xc0, !PT ;  /* 0x000000ff12047812 */ /* 0x000fe200078ec0ff */
[----:B------:R-:W-:Y:S01]  /*3350*/  FMUL R94, R14, R163 ;  /* 0x000000a30e5e7220 */ /* 0x000fe20000400000 */
[----:B------:R-:W-:Y:S01]  /*3360*/  LOP3.LUT R9, R9, 0xe00, RZ, 0xc0, !PT ;  /* 0x00000e0009097812 */ /* 0x000fe200078ec0ff */
[--C-:B------:R-:W-:Y:S01]  /*3370*/  FFMA R95, R158, R95, R13.reuse ;  /* 0x0000005f9e5f7223 */ /* 0x100fe2000000000d */
[----:B------:R-:W-:Y:S01]  /*3380*/  LOP3.LUT R184, R6, 0xffff0000, RZ, 0xc0, !PT ;  /* 0xffff000006b87812 */ /* 0x000fe200078ec0ff */
[----:B------:R-:W-:Y:S01]  /*3390*/  IMAD.SHL.U32 R6, R18, 0x4, RZ ;  /* 0x0000000412067824 */ /* 0x000fe200078e00ff */
[----:B------:R-:W-:Y:S01]  /*33a0*/  LOP3.LUT R8, R8, 0xffff0000, RZ, 0xc0, !PT ;  /* 0xffff000008087812 */ /* 0x000fe200078ec0ff */
[----:B------:R-:W-:Y:S01]  /*33b0*/  FMUL R14, R172, R163 ;  /* 0x000000a3ac0e7220 */ /* 0x000fe20000400000 */
[----:B------:R-:W-:Y:S01]  /*33c0*/  IADD3 R4, R4, 0x1f, RZ ;  /* 0x0000001f04047810 */ /* 0x000fe20007ffe0ff */
[----:B------:R-:W-:Y:S01]  /*33d0*/  FFMA R103, R158, R103, R13 ;  /* 0x000000679e677223 */ /* 0x000fe2000000000d */
[----:B------:R-:W-:Y:S01]  /*33e0*/  LOP3.LUT R9, R9, 0x20, R190, 0xf8, !PT ;  /* 0x0000002009097812 */ /* 0x000fe200078ef8be */
[----:B------:R-:W-:Y:S05]  /*33f0*/  WARPSYNC.ALL ;  /* 0x0000000000007948 */ /* 0x000fea0003800000 */
[----:B------:R-:W-:Y:S01]  /*3400*/  LOP3.LUT R10, R10, 0xffff0000, RZ, 0xc0, !PT ;  /* 0xffff00000a0a7812 */ /* 0x000fe200078ec0ff */
[----:B------:R-:W-:Y:S01]  /*3410*/  BSSY B0, `(.L_x_55) ;  /* 0x000004c000007945 */ /* 0x000fe20003800000 */
[----:B------:R-:W-:Y:S01]  /*3420*/  LOP3.LUT R155, R11, 0x18, R6, 0x78, !PT ;  /* 0x000000180b9b7812 */ /* 0x000fe200078e7806 */
[C-C-:B------:R-:W-:Y:S01]  /*3430*/  FFMA R11, R158.reuse, R93, R3.reuse ;  /* 0x0000005d9e0b7223 */ /* 0x140fe20000000003 */
[----:B------:R-:W-:Y:S01]  /*3440*/  LOP3.LUT R180, R5, 0xffff0000, RZ, 0xc0, !PT ;  /* 0xffff000005b47812 */ /* 0x000fe200078ec0ff */
[--C-:B------:R-:W-:Y:S01]  /*3450*/  FFMA R5, R158, R88, R3.reuse ;  /* 0x000000589e057223 */ /* 0x100fe20000000003 */
[----:B------:R-:W-:Y:S01]  /*3460*/  ISETP.GT.U32.AND P1, PT, R4, 0x3e, PT ;  /* 0x0000003e0400780c */ /* 0x000fe20003f24070 */
[C---:B------:R-:W-:Y:S01]  /*3470*/  FFMA R4, R158.reuse, R89, R3 ;  /* 0x000000599e047223 */ /* 0x040fe20000000003 */
[----:B------:R-:W-:Y:S01]  /*3480*/  LOP3.LUT R190, R9, 0x100, R190, 0xf8, !PT ;  /* 0x0000010009be7812 */ /* 0x000fe200078ef8be */
[C---:B------:R-:W-:Y:S01]  /*3490*/  FFMA R6, R158.reuse, R91, R13 ;  /* 0x0000005b9e067223 */ /* 0x040fe2000000000d */
[----:B------:R-:W-:Y:S01]  /*34a0*/  LOP3.LUT R188, R7, 0xffff0000, RZ, 0xc0, !PT ;  /* 0xffff000007bc7812 */ /* 0x000fe200078ec0ff */
[----:B------:R-:W-:Y:S01]  /*34b0*/  FFMA R9, R158, R92, R3 ;  /* 0x0000005c9e097223 */ /* 0x000fe20000000003 */
[-C--:B------:R-:W-:Y:S01]  /*34c0*/  FMUL R93, R8, R163.reuse ;  /* 0x000000a3085d7220 */ /* 0x080fe20000400000 */
[----:B------:R-:W-:Y:S01]  /*34d0*/  FFMA R7, R158, R90, R13 ;  /* 0x0000005a9e077223 */ /* 0x000fe2000000000d */
[-C--:B------:R-:W-:Y:S01]  /*34e0*/  FMUL R92, R20, R163.reuse ;  /* 0x000000a3145c7220 */ /* 0x080fe20000400000 */
[-C--:B------:R-:W-:Y:S01]  /*34f0*/  FMUL R91, R156, R163.reuse ;  /* 0x000000a39c5b7220 */ /* 0x080fe20000400000 */
[-C--:B------:R-:W-:Y:S01]  /*3500*/  FMUL R90, R168, R163.reuse ;  /* 0x000000a3a85a7220 */ /* 0x080fe20000400000 */
[-C--:B------:R-:W-:Y:S01]  /*3510*/  FMUL R88, R10, R163.reuse ;  /* 0x000000a30a587220 */ /* 0x080fe20000400000 */
[----:B------:R-:W-:Y:S01]  /*3520*/  FMUL R20, R170, R163 ;  /* 0x000000a3aa147220 */ /* 0x000fe20000400000 */
[----:B------:R-:W-:Y:S01]  /*3530*/  FADD R5, R5, R94 ;  /* 0x0000005e05057221 */ /* 0x000fe20000000000 */
[----:B------:R-:W-:Y:S01]  /*3540*/  FADD R4, R4, R93 ;  /* 0x0000005d04047221 */ /* 0x000fe20000000000 */
[----:B------:R-:W-:Y:S01]  /*3550*/  FADD R7, R7, R92 ;  /* 0x0000005c07077221 */ /* 0x000fe20000000000 */
[----:B------:R-:W-:Y:S01]  /*3560*/  FADD R6, R6, R91 ;  /* 0x0000005b06067221 */ /* 0x000fe20000000000 */
[----:B------:R-:W-:Y:S01]  /*3570*/  FADD R9, R9, R90 ;  /* 0x0000005a09097221 */ /* 0x000fe20000000000 */
[----:B------:R-:W-:Y:S01]  /*3580*/  FADD R8, R11, R88 ;  /* 0x000000580b087221 */ /* 0x000fe20000000000 */
[----:B------:R-:W-:Y:S01]  /*3590*/  FADD R23, R23, R20 ;  /* 0x0000001417177221 */ /* 0x000fe20000000000 */
[----:B------:R-:W-:Y:S01]  /*35a0*/  FADD R10, R95, R14 ;  /* 0x0000000e5f0a7221 */ /* 0x000fe20000000000 */
[----:B------:R-:W-:Y:S01]  /*35b0*/  F2FP.RELU.BF16.F32.PACK_AB R4, R4, R5 ;  /* 0x000000050404723e */ /* 0x000fe200000018ff */
[--C-:B------:R-:W-:Y:S01]  /*35c0*/  FFMA R156, R158, R100, R3.reuse ;  /* 0x000000649e9c7223 */ /* 0x100fe20000000003 */
[----:B------:R-:W-:Y:S01]  /*35d0*/  F2FP.RELU.BF16.F32.PACK_AB R5, R6, R7 ;  /* 0x000000070605723e */ /* 0x000fe200000018ff */
[----:B------:R-:W-:Y:S01]  /*35e0*/  FMUL R95, R174, R163 ;  /* 0x000000a3ae5f7220 */ /* 0x000fe20000400000 */
[----:B------:R-:W-:Y:S01]  /*35f0*/  F2FP.RELU.BF16.F32.PACK_AB R6, R8, R9 ;  /* 0x000000090806723e */ /* 0x000fe200000018ff */
[--C-:B------:R-:W-:Y:S01]  /*3600*/  FFMA R8, R158, R96, R3.reuse ;  /* 0x000000609e087223 */ /* 0x100fe20000000003 */
[----:B------:R-:W-:Y:S01]  /*3610*/  F2FP.RELU.BF16.F32.PACK_AB R7, R10, R23 ;  /* 0x000000170a07723e */ /* 0x000fe200000018ff */
[C---:B------:R-:W-:Y:S01]  /*3620*/  FFMA R9, R158.reuse, R97, R3 ;  /* 0x000000619e097223 */ /* 0x040fe20000000003 */
[--C-:B------:R-:W-:Y:S01]  /*3630*/  FFMA R10, R158, R98, R13.reuse ;  /* 0x000000629e0a7223 */ /* 0x100fe2000000000d */
[----:B------:R-:W-:Y:S01]  /*3640*/  FMUL R96, R176, R163 ;  /* 0x000000a3b0607220 */ /* 0x000fe20000400000 */
[C---:B------:R-:W-:Y:S01]  /*3650*/  FFMA R11, R158.reuse, R99, R13 ;  /* 0x000000639e0b7223 */ /* 0x040fe2000000000d */
[C---:B------:R-:W-:Y:S01]  /*3660*/  FFMA R23, R158.reuse, R101, R3 ;  /* 0x000000659e177223 */ /* 0x040fe20000000003 */
[----:B------:R-:W-:Y:S01]  /*3670*/  FFMA R168, R158, R102, R13 ;  /* 0x000000669ea87223 */ /* 0x000fe2000000000d */
[-C--:B------:R-:W-:Y:S01]  /*3680*/  FMUL R97, R178, R163.reuse ;  /* 0x000000a3b2617220 */ /* 0x080fe20000400000 */
[-C--:B------:R-:W-:Y:S01]  /*3690*/  FMUL R98, R180, R163.reuse ;  /* 0x000000a3b4627220 */ /* 0x080fe20000400000 */
[----:B------:R-:W-:Y:S01]  /*36a0*/  FMUL R100, R184, R163 ;  /* 0x000000a3b8647220 */ /* 0x000fe20000400000 */
[----:B------:R-:W-:Y:S01]  /*36b0*/  LOP3.LUT R155, R190, R155, RZ, 0xfc, !PT ;  /* 0x0000009bbe9b7212 */ /* 0x000fe200078efcff */
        /* <DEDUP_REMOVED lines=11> */
[----:B------:R-:W-:-:S02]  /*3770*/  LEA R23, R155, UR52, 0x1 ;  /* 0x000000349b177c11 */ /* 0x000fc4000f8e08ff */
[----:B------:R-:W-:Y:S02]  /*3780*/  F2FP.RELU.BF16.F32.PACK_AB R8, R9, R8 ;  /* 0x000000080908723e */ /* 0x000fe400000018ff */
[----:B------:R-:W-:Y:S01]  /*3790*/  F2FP.RELU.BF16.F32.PACK_AB R9, R11, R10 ;  /* 0x0000000a0b09723e */ /* 0x000fe200000018ff */
[----:B------:R-:W-:Y:S01]  /*37a0*/  IMAD R155, R162, 0x2, R23 ;  /* 0x00000002a29b7824 */ /* 0x000fe200078e0217 */
[----:B------:R-:W-:Y:S01]  /*37b0*/  F2FP.RELU.BF16.F32.PACK_AB R10, R89, R156 ;  /* 0x0000009c590a723e */ /* 0x000fe200000018ff */
[----:B------:R1:W-:Y:S01]  /*37c0*/  STSM.16.M88.4 [R23+0x200], R4 ;  /* 0x0002000417007844 */ /* 0x0003e20000000200 */
[----:B------:R-:W-:-:S05]  /*37d0*/  F2FP.RELU.BF16.F32.PACK_AB R11, R103, R168 ;  /* 0x000000a8670b723e */ /* 0x000fca00000018ff */
[----:B------:R1:W-:Y:S01]  /*37e0*/  STSM.16.M88.4 [R155+0x200], R8 ;  /* 0x000200089b007844 */ /* 0x0003e20000000200 */
[----:B------:R-:W-:Y:S01]  /*37f0*/  @!PT LDS RZ, [RZ] ;  /* 0x00000000fffff984 */ /* 0x000fe20000000800 */
[----:B------:R-:W-:Y:S01]  /*3800*/  @!PT LDS RZ, [RZ] ;  /* 0x00000000fffff984 */ /* 0x000fe20000000800 */
[----:B------:R-:W-:Y:S01]  /*3810*/  @!PT LDS RZ, [RZ] ;  /* 0x00000000fffff984 */ /* 0x000fe20000000800 */
[----:B------:R-:W-:Y:S01]  /*3820*/  @!PT LDS RZ, [RZ] ;  /* 0x00000000fffff984 */ /* 0x000fe20000000800 */
[----:B------:R2:W-:Y:S06]  /*3830*/  MEMBAR.ALL.CTA ;  /* 0x0000000000007992 */ /* 0x0005ec0000008000 */
[----:B--2---:R-:W2:Y:S02]  /*3840*/  FENCE.VIEW.ASYNC.S ;  /* 0x00000000000073c6 */ /* 0x004ea40000000000 */
[----:B--2---:R-:W-:Y:S06]  /*3850*/  BAR.SYNC.DEFER_BLOCKING 0x1, 0x100 ;  /* 0x0044000000007b1d */ /* 0x004fec0000010000 */
[----:B------:R-:W-:Y:S05]  /*3860*/  @P1 BRA `(.L_x_56) ;  /* 0x0000000000181947 */ /* 0x000fea0003800000 */
[----:B------:R-:W-:Y:S02]  /*3870*/  UIADD3 UR4, UP0, UR54, 0x4f0, URZ ;  /* 0x000004f036047890 */ /* 0x000fe4000ff1e03f */
[----:B------:R-:W-:Y:S02]  /*3880*/  UIADD3 UR44, UR52, 0x200, URZ ;  /* 0x00000200342c7890 */ /* 0x000fe4000fffe03f */
[----:B------:R-:W-:-:S09]  /*3890*/  UIADD3.X UR5, URZ, UR55, URZ, UP0, !UPT ;  /* 0x000000373f057290 */ /* 0x000fd200087fe43f */
[----:B------:R2:W-:Y:S01]  /*38a0*/  UTMASTG.3D [UR44], [UR4] ;  /* 0x0000002c040073b5 */ /* 0x0005e20008010000 */
[----:B------:R0:W-:Y:S01]  /*38b0*/  UTMACMDFLUSH ;  /* 0x00000000000079b7 */ /* 0x0001e20000000000 */
[----:B--2---:R-:W-:-:S04]  /*38c0*/  DEPBAR.LE SB0, 0x1 ;  /* 0x000080400000791a */ /* 0x004fc80000000000 */
.L_x_56:
[----:B------:R-:W-:Y:S05]  /*38d0*/  BSYNC B0 ;  /* 0x0000000000007941 */ /* 0x000fea0003800000 */
.L_x_55:
[----:B------:R-:W-:Y:S01]  /*38e0*/  BAR.SYNC.DEFER_BLOCKING 0x1, 0x100 ;  /* 0x0044000000007b1d */ /* 0x000fe20000010000 */
[----:B------:R-:W-:Y:S01]  /*38f0*/  ISETP.NE.AND P2, PT, RZ, UR39, PT ;  /* 0x00000027ff007c0c */ /* 0x000fe2000bf45270 */
[----:B------:R-:W-:-:S05]  /*3900*/  VIADD R89, R23, 0x200 ;  /* 0x0000020017597836 */ /* 0x000fca0000000000 */
[----:B------:R-:W-:-:S07]  /*3910*/  LEA R103, R162, R89, 0x1 ;  /* 0x00000059a2677211 */ /* 0x000fce00078e08ff */
[----:B------:R-:W-:Y:S05]  /*3920*/  @!P2 BRA `(.L_x_57) ;  /* 0x000000000034a947 */ /* 0x000fea0003800000 */
[----:B------:R-:W-:Y:S04]  /*3930*/  BSSY B0, `(.L_x_58) ;  /* 0x0000009000007945 */ /* 0x000fe80003800000 */
[----:B------:R-:W-:Y:S05]  /*3940*/  @P0 BRA `(.L_x_59) ;  /* 0x00000000001c0947 */ /* 0x000fea0003800000 */
[----:B------:R-:W-:-:S13]  /*3950*/  ISETP.NE.AND P2, PT, R165, 0x3, PT ;  /* 0x00000003a500780c */ /* 0x000fda0003f45270 */
[----:B------:R-:W-:Y:S05]  /*3960*/  @!P2 BRA `(.L_x_60) ;  /* 0x000000000004a947 */ /* 0x000fea0003800000 */
[----:B------:R-:W-:Y:S01]  /*3970*/  BPT.TRAP 0x1 ;  /* 0x000000040000795c */ /* 0x000fe20000300000 */
.L_x_60:
[----:B------:R-:W-:-:S04]  /*3980*/  ULEA UR4, UR36, UR52, 0x3 ;  /* 0x0000003424047291 */ /* 0x000fc8000f8e183f */
[----:B------:R-:W-:-:S04]  /*3990*/  UIADD3 UR4, UR4, 0x60, URZ ;  /* 0x0000006004047890 */ /* 0x000fc8000fffe03f */
[----:B------:R-:W-:-:S09]  /*39a0*/  UPRMT UR4, UR51, 0x654, UR4 ;  /* 0x0000065433047896 */ /* 0x000fd20008000004 */
[----:B------:R-:W-:Y:S03]  /*39b0*/  SYNCS.ARRIVE.TRANS64.RED.A1T0 RZ, [UR4], RZ ;  /* 0x000000ffffff79a7 */ /* 0x000fe60008100404 */
.L_x_59:
[----:B------:R-:W-:Y:S05]  /*39c0*/  BSYNC B0 ;  /* 0x0000000000007941 */ /* 0x000fea0003800000 */
.L_x_58:
[----:B------:R-:W-:-:S04]  /*39d0*/  UIADD3 UR36, UR36, 0x1, URZ ;  /* 0x0000000124247890 */ /* 0x000fc8000fffe03f */
[----:B------:R-:W-:-:S04]  /*39e0*/  UISETP.NE.AND UP0, UPT, UR36, 0x4, UPT ;  /* 0x000000042400788c */ /* 0x000fc8000bf05270 */
[----:B------:R-:W-:-:S12]  /*39f0*/  USEL UR36, UR36, URZ, UP0 ;  /* 0x0000003f24247287 */ /* 0x000fd80008000000 */
.L_x_57:
[----:B------:R-:W-:Y:S04]  /*3a00*/  BSSY B0, `(.L_x_61) ;  /* 0x0000032000007945 */ /* 0x000fe80003800000 */
[----:B------:R-:W-:Y:S05]  /*3a10*/  @P0 BRA `(.L_x_62) ;  /* 0x0000000000c00947 */ /* 0x000fea0003800000 */
[----:B------:R-:W-:-:S13]  /*3a20*/  ISETP.NE.AND P2, PT, R165, 0x3, PT ;  /* 0x00000003a500780c */ /* 0x000fda0003f45270 */
[----:B------:R-:W-:Y:S05]  /*3a30*/  @!P2 BRA `(.L_x_63) ;  /* 0x000000000004a947 */ /* 0x000fea0003800000 */
[----:B------:R-:W-:Y:S01]  /*3a40*/  BPT.TRAP 0x1 ;  /* 0x000000040000795c */ /* 0x000fe20000300000 */
.L_x_63:
[----:B-1----:R-:W-:Y:S01]  /*3a50*/  LEA R4, R12, UR52, 0x3 ;  /* 0x000000340c047c11 */ /* 0x002fe2000f8e18ff */
[----:B------:R-:W-:Y:S01]  /*3a60*/  BSSY B1, `(.L_x_64) ;  /* 0x0000004000017945 */ /* 0x000fe20003800000 */
[----:B------:R-:W-:-:S04]  /*3a70*/  SHF.L.U32 R5, RZ, 0x1f, RZ ;  /* 0x0000001fff057819 */ /* 0x000fc800000006ff */
[----:B------:R-:W1:Y:S02]  /*3a80*/  SYNCS.PHASECHK.TRANS64.TRYWAIT P2, [R4+URZ+0x40], R5 ;  /* 0x00004005040075a7 */ /* 0x000e64000804017f */
[----:B-1----:R-:W-:Y:S05]  /*3a90*/  @!P2 BRA `(.L_x_65) ;  /* 0x000000700038a947 */ /* 0x002fea0003800000 */
.L_x_238:
[----:B------:R-:W-:Y:S05]  /*3aa0*/  BSYNC B1 ;  /* 0x0000000000017941 */ /* 0x000fea0003800000 */
.L_x_64:
[----:B------:R-:W-:Y:S05]  /*3ab0*/  @P3 BRA `(.L_x_66) ;  /* 0x0000000000943947 */ /* 0x000fea0003800000 */
[----:B------:R-:W-:Y:S01]  /*3ac0*/  IMAD R91, R12, 0x2000, R89 ;  /* 0x000020000c5b7824 */ /* 0x000fe200078e0259 */
[----:B------:R-:W-:Y:S05]  /*3ad0*/  WARPSYNC.ALL ;  /* 0x0000000000007948 */ /* 0x000fea0003800000 */
[----:B------:R-:W-:Y:S01]  /*3ae0*/  IMAD R8, R162, 0x2, R91 ;  /* 0x00000002a2087824 */ /* 0x000fe200078e025b */
[----:B-1----:R-:W1:Y:S05]  /*3af0*/  LDSM.16.M88.4 R4, [R91] ;  /* 0x000000005b04783b */ /* 0x002e6a0000000200 */
[----:B------:R-:W2:Y:S01]  /*3b00*/  LDSM.16.M88.4 R8, [R8] ;  /* 0x000000000808783b */ /* 0x000ea20000000200 */
[----:B-1----:R-:W-:Y:S01]  /*3b10*/  LOP3.LUT R14, R5, 0xffff0000, RZ, 0xc0, !PT ;  /* 0xffff0000050e7812 */ /* 0x002fe200078ec0ff */
[----:B------:R-:W-:Y:S01]  /*3b20*/  IMAD.U32 R94, R4, 0x10000, RZ ;  /* 0x00010000045e7824 */ /* 0x000fe200078e00ff */
[----:B------:R-:W-:Y:S01]  /*3b30*/  LOP3.LUT R96, R7, 0xffff0000, RZ, 0xc0, !PT ;  /* 0xffff000007607812 */ /* 0x000fe200078ec0ff */
[----:B------:R-:W-:Y:S01]  /*3b40*/  IMAD.U32 R90, R6, 0x10000, RZ ;  /* 0x00010000065a7824 */ /* 0x000fe200078e00ff */
[----:B------:R-:W-:Y:S01]  /*3b50*/  LOP3.LUT R4, R4, 0xffff0000, RZ, 0xc0, !PT ;  /* 0xffff000004047812 */ /* 0x000fe200078ec0ff */
[C---:B--2---:R-:W-:Y:S01]  /*3b60*/  IMAD.U32 R98, R8.reuse, 0x10000, RZ ;  /* 0x0001000008627824 */ /* 0x044fe200078e00ff */
[----:B------:R-:W-:Y:S01]  /*3b70*/  LOP3.LUT R100, R8, 0xffff0000, RZ, 0xc0, !PT ;  /* 0xffff000008647812 */ /* 0x000fe200078ec0ff */
[----:B------:R-:W-:Y:S01]  /*3b80*/  IMAD.U32 R156, R10, 0x10000, RZ ;  /* 0x000100000a9c7824 */ /* 0x000fe200078e00ff */
[----:B------:R-:W-:Y:S01]  /*3b90*/  LOP3.LUT R102, R9, 0xffff0000, RZ, 0xc0, !PT ;  /* 0xffff000009667812 */ /* 0x000fe200078ec0ff */
[----:B------:R-:W-:Y:S01]  /*3ba0*/  IMAD.U32 R20, R7, 0x10000, RZ ;  /* 0x0001000007147824 */ /* 0x000fe200078e00ff */
[----:B------:R-:W-:Y:S01]  /*3bb0*/  SHF.L.U32 R92, R5, 0x10, RZ ;  /* 0x00000010055c7819 */ /* 0x000fe200000006ff */
[----:B------:R-:W-:Y:S01]  /*3bc0*/  IMAD.U32 R168, R11, 0x10000, RZ ;  /* 0x000100000ba87824 */ /* 0x000fe200078e00ff */
[----:B------:R-:W-:Y:S01]  /*3bd0*/  LOP3.LUT R6, R6, 0xffff0000, RZ, 0xc0, !PT ;  /* 0xffff000006067812 */ /* 0x000fe200078ec0ff */
[-C--:B------:R-:W-:Y:S01]  /*3be0*/  FMUL R91, R14, R163.reuse ;  /* 0x000000a30e5b7220 */ /* 0x080fe20000400000 */
[----:B------:R-:W-:Y:S01]  /*3bf0*/  SHF.L.U32 R8, R9, 0x10, RZ ;  /* 0x0000001009087819 */ /* 0x000fe200000006ff */
[-C--:B------:R-:W-:Y:S01]  /*3c00*/  FMUL R14, R96, R163.reuse ;  /* 0x000000a3600e7220 */ /* 0x080fe20000400000 */
[----:B------:R-:W-:Y:S01]  /*3c10*/  LOP3.LUT R10, R10, 0xffff0000, RZ, 0xc0, !PT ;  /* 0xffff00000a0a7812 */ /* 0x000fe200078ec0ff */
[-C--:B------:R-:W-:Y:S01]  /*3c20*/  FMUL R95, R98, R163.reuse ;  /* 0x000000a3625f7220 */ /* 0x080fe20000400000 */
[----:B------:R-:W-:Y:S01]  /*3c30*/  LOP3.LUT R170, R11, 0xffff0000, RZ, 0xc0, !PT ;  /* 0xffff00000baa7812 */ /* 0x000fe200078ec0ff */
[-C--:B------:R-:W-:Y:S01]  /*3c40*/  FMUL R96, R100, R163.reuse ;  /* 0x000000a364607220 */ /* 0x080fe20000400000 */
        /* <DEDUP_REMOVED lines=11> */
[----:B------:R-:W-:-:S07]  /*3d00*/  FMUL R102, R170, R163 ;  /* 0x000000a3aa667220 */ /* 0x000fce0000400000 */
.L_x_66:
[----:B------:R-:W-:-:S07]  /*3d10*/  VIADD R12, R12, 0x1 ;  /* 0x000000010c0c7836 */ /* 0x000fce0000000000 */
.L_x_62:
[----:B------:R-:W-:Y:S05]  /*3d20*/  BSYNC B0 ;  /* 0x0000000000007941 */ /* 0x000fea0003800000 */
.L_x_61:
[C-C-:B-1----:R-:W-:Y:S01]  /*3d30*/  FFMA R5, R158.reuse, R24, R15.reuse ;  /* 0x000000189e057223 */ /* 0x142fe2000000000f */
[C---:B------:R-:W-:Y:S01]  /*3d40*/  FFMA R4, R158.reuse, R25, R15 ;  /* 0x000000199e047223 */ /* 0x040fe2000000000f */
[C-C-:B------:R-:W-:Y:S01]  /*3d50*/  FFMA R7, R158.reuse, R26, R21.reuse ;  /* 0x0000001a9e077223 */ /* 0x140fe20000000015 */
[----:B------:R-:W-:Y:S01]  /*3d60*/  FFMA R6, R158, R27, R21 ;  /* 0x0000001b9e067223 */ /* 0x000fe20000000015 */
[----:B------:R-:W-:Y:S01]  /*3d70*/  FADD R5, R94, R5 ;  /* 0x000000055e057221 */ /* 0x000fe20000000000 */
[----:B------:R-:W-:Y:S01]  /*3d80*/  FADD R4, R93, R4 ;  /* 0x000000045d047221 */ /* 0x000fe20000000000 */
[C-C-:B------:R-:W-:Y:S01]  /*3d90*/  FFMA R9, R158.reuse, R28, R15.reuse ;  /* 0x0000001c9e097223 */ /* 0x140fe2000000000f */
[----:B------:R-:W-:Y:S01]  /*3da0*/  FFMA R29, R158, R29, R15 ;  /* 0x0000001d9e1d7223 */ /* 0x000fe2000000000f */
[----:B------:R-:W-:Y:S01]  /*3db0*/  FADD R7, R92, R7 ;  /* 0x000000075c077221 */ /* 0x000fe20000000000 */
[----:B------:R-:W-:Y:S01]  /*3dc0*/  FADD R6, R91, R6 ;  /* 0x000000065b067221 */ /* 0x000fe20000000000 */
[----:B------:R-:W-:Y:S01]  /*3dd0*/  FADD R9, R90, R9 ;  /* 0x000000095a097221 */ /* 0x000fe20000000000 */
[----:B------:R-:W-:Y:S01]  /*3de0*/  FADD R8, R88, R29 ;  /* 0x0000001d58087221 */ /* 0x000fe20000000000 */
[----:B------:R-:W-:Y:S01]  /*3df0*/  F2FP.RELU.BF16.F32.PACK_AB R4, R4, R5 ;  /* 0x000000050404723e */ /* 0x000fe200000018ff */
[--C-:B------:R-:W-:Y:S01]  /*3e00*/  FFMA R31, R158, R31, R21.reuse ;  /* 0x0000001f9e1f7223 */ /* 0x100fe20000000015 */
[----:B------:R-:W-:Y:S01]  /*3e10*/  F2FP.RELU.BF16.F32.PACK_AB R5, R6, R7 ;  /* 0x000000070605723e */ /* 0x000fe200000018ff */
[C-C-:B------:R-:W-:Y:S01]  /*3e20*/  FFMA R7, R158.reuse, R30, R21.reuse ;  /* 0x0000001e9e077223 */ /* 0x140fe20000000015 */
[C-C-:B------:R-:W-:Y:S01]  /*3e30*/  FFMA R34, R158.reuse, R34, R21.reuse ;  /* 0x000000229e227223 */ /* 0x140fe20000000015 */
[C---:B------:R-:W-:Y:S01]  /*3e40*/  FFMA R35, R158.reuse, R35, R21 ;  /* 0x000000239e237223 */ /* 0x040fe20000000015 */
[C-C-:B------:R-:W-:Y:S01]  /*3e50*/  FFMA R32, R158.reuse, R32, R15.reuse ;  /* 0x000000209e207223 */ /* 0x140fe2000000000f */
[C-C-:B------:R-:W-:Y:S01]  /*3e60*/  FFMA R33, R158.reuse, R33, R15.reuse ;  /* 0x000000219e217223 */ /* 0x140fe2000000000f */
[C-C-:B------:R-:W-:Y:S01]  /*3e70*/  FFMA R36, R158.reuse, R36, R15.reuse ;  /* 0x000000249e247223 */ /* 0x140fe2000000000f */
[C---:B------:R-:W-:Y:S01]  /*3e80*/  FFMA R37, R158.reuse, R37, R15 ;  /* 0x000000259e257223 */ /* 0x040fe2000000000f */
[C-C-:B------:R-:W-:Y:S01]  /*3e90*/  FFMA R38, R158.reuse, R38, R21.reuse ;  /* 0x000000269e267223 */ /* 0x140fe20000000015 */
[----:B------:R-:W-:Y:S01]  /*3ea0*/  FFMA R39, R158, R39, R21 ;  /* 0x000000279e277223 */ /* 0x000fe20000000015 */
[----:B------:R-:W-:Y:S01]  /*3eb0*/  F2FP.RELU.BF16.F32.PACK_AB R6, R8, R9 ;  /* 0x000000090806723e */ /* 0x000fe200000018ff */
        /* <DEDUP_REMOVED lines=11> */
[----:B------:R-:W-:Y:S05]  /*3f70*/  WARPSYNC.ALL ;  /* 0x0000000000007948 */ /* 0x000fea0003800000 */
[----:B------:R-:W-:Y:S01]  /*3f80*/  F2FP.RELU.BF16.F32.PACK_AB R9, R10, R9 ;  /* 0x000000090a09723e */ /* 0x000fe200000018ff */
[----:B------:R1:W-:Y:S01]  /*3f90*/  STSM.16.M88.4 [R23+0x2200], R4 ;  /* 0x0022000417007844 */ /* 0x0003e20000000200 */
[----:B------:R-:W-:Y:S01]  /*3fa0*/  F2FP.RELU.BF16.F32.PACK_AB R8, R33, R32 ;  /* 0x000000202108723e */ /* 0x000fe200000018ff */
[----:B------:R-:W-:Y:S01]  /*3fb0*/  BSSY B0, `(.L_x_67) ;  /* 0x0000015000007945 */ /* 0x000fe20003800000 */
[----:B------:R-:W-:-:S02]  /*3fc0*/  F2FP.RELU.BF16.F32.PACK_AB R10, R37, R36 ;  /* 0x00000024250a723e */ /* 0x000fc400000018ff */
        /* <DEDUP_REMOVED lines=12> */
[----:B------:R-:W-:Y:S02]  /*4090*/  UIADD3 UR4, UR52, 0x2200, URZ ;  /* 0x0000220034047890 */ /* 0x000fe4000fffe03f */
[----:B------:R-:W-:Y:S01]  /*40a0*/  UIADD3.X UR9, URZ, UR55, URZ, UP0, !UPT ;  /* 0x000000373f097290 */ /* 0x000fe200087fe43f */
[----:B------:R-:W-:Y:S01]  /*40b0*/  UMOV UR5, UR45 ;  /* 0x0000002d00057c82 */ /* 0x000fe20008000000 */
[----:B------:R-:W-:-:S07]  /*40c0*/  UMOV UR7, UR47 ;  /* 0x0000002f00077c82 */ /* 0x000fce0008000000 */
[----:B------:R2:W-:Y:S01]  /*40d0*/  UTMASTG.3D [UR4], [UR8] ;  /* 0x00000004080073b5 */ /* 0x0005e20008010000 */
[----:B------:R0:W-:Y:S01]  /*40e0*/  UTMACMDFLUSH ;  /* 0x00000000000079b7 */ /* 0x0001e20000000000 */
[----:B--2---:R-:W-:-:S04]  /*40f0*/  DEPBAR.LE SB0, 0x1 ;  /* 0x000080400000791a */ /* 0x004fc80000000000 */
.L_x_68:
[----:B------:R-:W-:Y:S05]  /*4100*/  BSYNC B0 ;  /* 0x0000000000007941 */ /* 0x000fea0003800000 */
.L_x_67:
[----:B-1----:R-:W-:Y:S01]  /*4110*/  IADD3 R5, R23, 0x2200, RZ ;  /* 0x0000220017057810 */ /* 0x002fe20007ffe0ff */
[----:B------:R-:W-:Y:S04]  /*4120*/  BAR.SYNC.DEFER_BLOCKING 0x1, 0x100 ;  /* 0x0044000000007b1d */ /* 0x000fe80000010000 */
[----:B------:R-:W-:Y:S02]  /*4130*/  IMAD R24, R162, 0x2, R5 ;  /* 0x00000002a2187824 */ /* 0x000fe400078e0205 */
[----:B------:R-:W-:Y:S04]  /*4140*/  BSSY B0, `(.L_x_69) ;  /* 0x0000009000007945 */ /* 0x000fe80003800000 */
[----:B------:R-:W-:Y:S05]  /*4150*/  @P0 BRA `(.L_x_70) ;  /* 0x00000000001c0947 */ /* 0x000fea0003800000 */
[----:B------:R-:W-:-:S13]  /*4160*/  ISETP.NE.AND P2, PT, R165, 0x3, PT ;  /* 0x00000003a500780c */ /* 0x000fda0003f45270 */
[----:B------:R-:W-:Y:S05]  /*4170*/  @!P2 BRA `(.L_x_71) ;  /* 0x000000000004a947 */ /* 0x000fea0003800000 */
[----:B------:R-:W-:Y:S01]  /*4180*/  BPT.TRAP 0x1 ;  /* 0x000000040000795c */ /* 0x000fe20000300000 */
.L_x_71:
[----:B------:R-:W-:-:S04]  /*4190*/  ULEA UR4, UR36, UR52, 0x3 ;  /* 0x0000003424047291 */ /* 0x000fc8000f8e183f */
[----:B------:R-:W-:-:S04]  /*41a0*/  UIADD3 UR4, UR4, 0x60, URZ ;  /* 0x0000006004047890 */ /* 0x000fc8000fffe03f */
[----:B------:R-:W-:-:S09]  /*41b0*/  UPRMT UR4, UR51, 0x654, UR4 ;  /* 0x0000065433047896 */ /* 0x000fd20008000004 */
[----:B------:R-:W-:Y:S03]  /*41c0*/  SYNCS.ARRIVE.TRANS64.RED.A1T0 RZ, [UR4], RZ ;  /* 0x000000ffffff79a7 */ /* 0x000fe60008100404 */
.L_x_70:
[----:B------:R-:W-:Y:S05]  /*41d0*/  BSYNC B0 ;  /* 0x0000000000007941 */ /* 0x000fea0003800000 */
.L_x_69:
[----:B------:R-:W-:Y:S01]  /*41e0*/  UIADD3 UR36, UR36, 0x1, URZ ;  /* 0x0000000124247890 */ /* 0x000fe2000fffe03f */
[----:B------:R-:W-:Y:S01]  /*41f0*/  BSSY B0, `(.L_x_72) ;  /* 0x0000038000007945 */ /* 0x000fe20003800000 */
[----:B------:R-:W-:Y:S02]  /*4200*/  IMAD.MOV.U32 R25, RZ, RZ, RZ ;  /* 0x000000ffff197224 */ /* 0x000fe400078e00ff */
[----:B------:R-:W-:-:S04]  /*4210*/  UISETP.NE.AND UP0, UPT, UR36, 0x4, UPT ;  /* 0x000000042400788c */ /* 0x000fc8000bf05270 */
[----:B------:R-:W-:Y:S01]  /*4220*/  USEL UR36, UR36, URZ, UP0 ;  /* 0x0000003f24247287 */ /* 0x000fe20008000000 */
[----:B------:R-:W-:Y:S11]  /*4230*/  @P0 BRA `(.L_x_73) ;  /* 0x0000000000cc0947 */ /* 0x000ff60003800000 */
[----:B------:R-:W-:-:S13]  /*4240*/  ISETP.NE.AND P2, PT, R165, 0x3, PT ;  /* 0x00000003a500780c */ /* 0x000fda0003f45270 */
[----:B------:R-:W-:Y:S05]  /*4250*/  @!P2 BRA `(.L_x_74) ;  /* 0x000000000004a947 */ /* 0x000fea0003800000 */
[----:B------:R-:W-:Y:S01]  /*4260*/  BPT.TRAP 0x1 ;  /* 0x000000040000795c */ /* 0x000fe20000300000 */
.L_x_74:
[C---:B------:R-:W-:Y:S01]  /*4270*/  LEA R4, R12.reuse, UR52, 0x3 ;  /* 0x000000340c047c11 */ /* 0x040fe2000f8e18ff */
[----:B------:R-:W-:Y:S01]  /*4280*/  VIADD R27, R12, 0x1 ;  /* 0x000000010c1b7836 */ /* 0x000fe20000000000 */
[----:B------:R-:W-:Y:S01]  /*4290*/  SHF.L.U32 R5, RZ, 0x1f, RZ ;  /* 0x0000001fff057819 */ /* 0x000fe200000006ff */
[----:B------:R-:W-:Y:S03]  /*42a0*/  BSSY B1, `(.L_x_75) ;  /* 0x0000004000017945 */ /* 0x000fe60003800000 */
[----:B------:R-:W1:Y:S01]  /*42b0*/  SYNCS.PHASECHK.TRANS64.TRYWAIT P2, [R4+URZ+0x40], R5 ;  /* 0x00004005040075a7 */ /* 0x000e62000804017f */
[----:B------:R-:W-:Y:S01]  /*42c0*/  ISETP.NE.AND P4, PT, R27, 0x4, PT ;  /* 0x000000041b00780c */ /* 0x000fe20003f85270 */
[----:B-1----:R-:W-:-:S12]  /*42d0*/  @!P2 BRA `(.L_x_76) ;  /* 0x00000068003ca947 */ /* 0x002fd80003800000 */
.L_x_239:
[----:B------:R-:W-:Y:S05]  /*42e0*/  BSYNC B1 ;  /* 0x0000000000017941 */ /* 0x000fea0003800000 */
.L_x_75:
[----:B------:R-:W-:Y:S05]  /*42f0*/  @P3 BRA `(.L_x_77) ;  /* 0x0000000000943947 */ /* 0x000fea0003800000 */
[----:B------:R-:W-:Y:S01]  /*4300*/  LEA R25, R12, R89, 0xd ;  /* 0x000000590c197211 */ /* 0x000fe200078e68ff */
[----:B------:R-:W-:Y:S05]  /*4310*/  WARPSYNC.ALL ;  /* 0x0000000000007948 */ /* 0x000fea0003800000 */
[----:B-1----:R-:W-:Y:S01]  /*4320*/  IMAD R5, R162, 0x2, R25 ;  /* 0x00000002a2057824 */ /* 0x002fe200078e0219 */
[----:B------:R-:W1:Y:S05]  /*4330*/  LDSM.16.M88.4 R8, [R25] ;  /* 0x000000001908783b */ /* 0x000e6a0000000200 */
[----:B------:R-:W2:Y:S01]  /*4340*/  LDSM.16.M88.4 R4, [R5] ;  /* 0x000000000504783b */ /* 0x000ea20000000200 */
[----:B-1----:R-:W-:Y:S01]  /*4350*/  IMAD.U32 R94, R8, 0x10000, RZ ;  /* 0x00010000085e7824 */ /* 0x002fe200078e00ff */
[----:B------:R-:W-:Y:S01]  /*4360*/  SHF.L.U32 R90, R10, 0x10, RZ ;  /* 0x000000100a5a7819 */ /* 0x000fe200000006ff */
[----:B------:R-:W-:Y:S01]  /*4370*/  IMAD.U32 R92, R9, 0x10000, RZ ;  /* 0x00010000095c7824 */ /* 0x000fe200078e00ff */
[----:B------:R-:W-:Y:S01]  /*4380*/  LOP3.LUT R8, R8, 0xffff0000, RZ, 0xc0, !PT ;  /* 0xffff000008087812 */ /* 0x000fe200078ec0ff */
[----:B------:R-:W-:Y:S01]  /*4390*/  IMAD.U32 R20, R11, 0x10000, RZ ;  /* 0x000100000b147824 */ /* 0x000fe200078e00ff */
[----:B--2---:R-:W-:Y:S01]  /*43a0*/  SHF.L.U32 R30, R6, 0x10, RZ ;  /* 0x00000010061e7819 */ /* 0x004fe200000006ff */
[----:B------:R-:W-:Y:S01]  /*43b0*/  IMAD.U32 R26, R4, 0x10000, RZ ;  /* 0x00010000041a7824 */ /* 0x000fe200078e00ff */
[----:B------:R-:W-:Y:S01]  /*43c0*/  LOP3.LUT R12, R9, 0xffff0000, RZ, 0xc0, !PT ;  /* 0xffff0000090c7812 */ /* 0x000fe200078ec0ff */
[----:B------:R-:W-:Y:S01]  /*43d0*/  IMAD.U32 R28, R5, 0x10000, RZ ;  /* 0x00010000051c7824 */ /* 0x000fe200078e00ff */
[----:B------:R-:W-:Y:S01]  /*43e0*/  LOP3.LUT R10, R10, 0xffff0000, RZ, 0xc0, !PT ;  /* 0xffff00000a0a7812 */ /* 0x000fe200078ec0ff */
[----:B------:R-:W-:Y:S01]  /*43f0*/  IMAD.U32 R32, R7, 0x10000, RZ ;  /* 0x0001000007207824 */ /* 0x000fe200078e00ff */
[----:B------:R-:W-:Y:S01]  /*4400*/  LOP3.LUT R14, R11, 0xffff0000, RZ, 0xc0, !PT ;  /* 0xffff00000b0e7812 */ /* 0x000fe200078ec0ff */
[-C--:B------:R-:W-:Y:S01]  /*4410*/  FMUL R94, R94, R163.reuse ;  /* 0x000000a35e5e7220 */ /* 0x080fe20000400000 */
        /* <DEDUP_REMOVED lines=19> */
.L_x_77:
[----:B------:R-:W-:Y:S02]  /*4550*/  SEL R25, RZ, 0x1, P4 ;  /* 0x00000001ff197807 */ /* 0x000fe40002000000 */
[----:B------:R-:W-:-:S07]  /*4560*/  SEL R12, R27, RZ, P4 ;  /* 0x000000ff1b0c7207 */ /* 0x000fce0002000000 */
.L_x_73:
[----:B------:R-:W-:Y:S05]  /*4570*/  BSYNC B0 ;  /* 0x0000000000007941 */ /* 0x000fea0003800000 */
.L_x_72:
        /* <DEDUP_REMOVED lines=61> */
.L_x_79:
[----:B------:R-:W-:Y:S05]  /*4950*/  BSYNC B0 ;  /* 0x0000000000007941 */ /* 0x000fea0003800000 */
.L_x_78:
[----:B-1----:R-:W-:Y:S01]  /*4960*/  VIADD R5, R23, 0x4200 ;  /* 0x0000420017057836 */ /* 0x002fe20000000000 */
[----:B------:R-:W-:Y:S03]  /*4970*/  BAR.SYNC.DEFER_BLOCKING 0x1, 0x100 ;  /* 0x0044000000007b1d */ /* 0x000fe60000010000 */
[----:B------:R-:W-:-:S03]  /*4980*/  IMAD R26, R162, 0x2, R5 ;  /* 0x00000002a21a7824 */ /* 0x000fc600078e0205 */
[----:B------:R-:W-:Y:S04]  /*4990*/  BSSY B0, `(.L_x_80) ;  /* 0x0000009000007945 */ /* 0x000fe80003800000 */
[----:B------:R-:W-:Y:S05]  /*49a0*/  @P0 BRA `(.L_x_81) ;  /* 0x00000000001c0947 */ /* 0x000fea0003800000 */
[----:B------:R-:W-:-:S13]  /*49b0*/  ISETP.NE.AND P2, PT, R165, 0x3, PT ;  /* 0x00000003a500780c */ /* 0x000fda0003f45270 */
[----:B------:R-:W-:Y:S05]  /*49c0*/  @!P2 BRA `(.L_x_82) ;  /* 0x000000000004a947 */ /* 0x000fea0003800000 */
[----:B------:R-:W-:Y:S01]  /*49d0*/  BPT.TRAP 0x1 ;  /* 0x000000040000795c */ /* 0x000fe20000300000 */
.L_x_82:
[----:B------:R-:W-:-:S04]  /*49e0*/  ULEA UR4, UR36, UR52, 0x3 ;  /* 0x0000003424047291 */ /* 0x000fc8000f8e183f */
[----:B------:R-:W-:-:S04]  /*49f0*/  UIADD3 UR4, UR4, 0x60, URZ ;  /* 0x0000006004047890 */ /* 0x000fc8000fffe03f */
[----:B------:R-:W-:-:S09]  /*4a00*/  UPRMT UR4, UR51, 0x654, UR4 ;  /* 0x0000065433047896 */ /* 0x000fd20008000004 */
[----:B------:R-:W-:Y:S03]  /*4a10*/  SYNCS.ARRIVE.TRANS64.RED.A1T0 RZ, [UR4], RZ ;  /* 0x000000ffffff79a7 */ /* 0x000fe60008100404 */
.L_x_81:
[----:B------:R-:W-:Y:S05]  /*4a20*/  BSYNC B0 ;  /* 0x0000000000007941 */ /* 0x000fea0003800000 */
.L_x_80:
[----:B------:R-:W-:Y:S01]  /*4a30*/  UIADD3 UR4, UR36, 0x1, URZ ;  /* 0x0000000124047890 */ /* 0x000fe2000fffe03f */
[----:B------:R-:W-:Y:S03]  /*4a40*/  BSSY B0, `(.L_x_83) ;  /* 0x0000038000007945 */ /* 0x000fe60003800000 */
[----:B------:R-:W-:-:S04]  /*4a50*/  UISETP.NE.AND UP0, UPT, UR4, 0x4, UPT ;  /* 0x000000040400788c */ /* 0x000fc8000bf05270 */
[----:B------:R-:W-:Y:S01]  /*4a60*/  USEL UR5, UR4, URZ, UP0 ;  /* 0x0000003f04057287 */ /* 0x000fe20008000000 */
[----:B------:R-:W-:Y:S11]  /*4a70*/  @P0 BRA `(.L_x_84) ;  /* 0x0000000000d00947 */ /* 0x000ff60003800000 */
[----:B------:R-:W-:-:S13]  /*4a80*/  ISETP.NE.AND P2, PT, R165, 0x3, PT ;  /* 0x00000003a500780c */ /* 0x000fda0003f45270 */
[----:B------:R-:W-:Y:S05]  /*4a90*/  @!P2 BRA `(.L_x_85) ;  /* 0x000000000004a947 */ /* 0x000fea0003800000 */
[----:B------:R-:W-:Y:S01]  /*4aa0*/  BPT.TRAP 0x1 ;  /* 0x000000040000795c */ /* 0x000fe20000300000 */
.L_x_85:
[C---:B------:R-:W-:Y:S01]  /*4ab0*/  LEA R5, R12.reuse, UR52, 0x3 ;  /* 0x000000340c057c11 */ /* 0x040fe2000f8e18ff */
[----:B------:R-:W-:Y:S01]  /*4ac0*/  BSSY B1, `(.L_x_86) ;  /* 0x0000007000017945 */ /* 0x000fe20003800000 */
[----:B------:R-:W-:Y:S02]  /*4ad0*/  SHF.L.U32 R4, R25, 0x1f, RZ ;  /* 0x0000001f19047819 */ /* 0x000fe400000006ff */
[----:B------:R-:W-:Y:S02]  /*4ae0*/  IADD3 R29, R12, 0x1, RZ ;  /* 0x000000010c1d7810 */ /* 0x000fe40007ffe0ff */
[----:B------:R-:W1:Y:S02]  /*4af0*/  SYNCS.PHASECHK.TRANS64.TRYWAIT P2, [R5+URZ+0x40], R4 ;  /* 0x00004004050075a7 */ /* 0x000e64000804017f */
[----:B------:R-:W-:-:S04]  /*4b00*/  ISETP.NE.AND P4, PT, R29, 0x4, PT ;  /* 0x000000041d00780c */ /* 0x000fc80003f85270 */
[----:B------:R-:W-:Y:S01]  /*4b10*/  SEL R36, RZ, 0x1, P4 ;  /* 0x00000001ff247807 */ /* 0x000fe20002000000 */
[----:B-1----:R-:W-:Y:S08]  /*4b20*/  @!P2 BRA `(.L_x_87) ;  /* 0x00000060003ca947 */ /* 0x002ff00003800000 */
.L_x_240:
[----:B------:R-:W-:Y:S05]  /*4b30*/  BSYNC B1 ;  /* 0x0000000000017941 */ /* 0x000fea0003800000 */
.L_x_86:
[----:B------:R-:W-:Y:S05]  /*4b40*/  @P3 BRA `(.L_x_88) ;  /* 0x0000000000943947 */ /* 0x000fea0003800000 */
[----:B------:R-:W-:Y:S01]  /*4b50*/  IMAD R27, R12, 0x2000, R89 ;  /* 0x000020000c1b7824 */ /* 0x000fe200078e0259 */
[----:B------:R-:W-:Y:S05]  /*4b60*/  WARPSYNC.ALL ;  /* 0x0000000000007948 */ /* 0x000fea0003800000 */
[----:B-1----:R-:W-:Y:S01]  /*4b70*/  IMAD R5, R162, 0x2, R27 ;  /* 0x00000002a2057824 */ /* 0x002fe200078e021b */
[----:B------:R-:W1:Y:S05]  /*4b80*/  LDSM.16.M88.4 R8, [R27] ;  /* 0x000000001b08783b */ /* 0x000e6a0000000200 */
[----:B------:R-:W2:Y:S01]  /*4b90*/  LDSM.16.M88.4 R4, [R5] ;  /* 0x000000000504783b */ /* 0x000ea20000000200 */
[C---:B-1----:R-:W-:Y:S01]  /*4ba0*/  IMAD.U32 R94, R8.reuse, 0x10000, RZ ;  /* 0x00010000085e7824 */ /* 0x042fe200078e00ff */
[----:B------:R-:W-:Y:S01]  /*4bb0*/  LOP3.LUT R8, R8, 0xffff0000, RZ, 0xc0, !PT ;  /* 0xffff000008087812 */ /* 0x000fe200078ec0ff */
[----:B------:R-:W-:Y:S01]  /*4bc0*/  IMAD.U32 R90, R10, 0x10000, RZ ;  /* 0x000100000a5a7824 */ /* 0x000fe200078e00ff */
[----:B------:R-:W-:Y:S01]  /*4bd0*/  SHF.L.U32 R92, R9, 0x10, RZ ;  /* 0x00000010095c7819 */ /* 0x000fe200000006ff */
[----:B------:R-:W-:Y:S01]  /*4be0*/  IMAD.U32 R20, R11, 0x10000, RZ ;  /* 0x000100000b147824 */ /* 0x000fe200078e00ff */
[----:B------:R-:W-:Y:S01]  /*4bf0*/  LOP3.LUT R12, R9, 0xffff0000, RZ, 0xc0, !PT ;  /* 0xffff0000090c7812 */ /* 0x000fe200078ec0ff */
[----:B--2---:R-:W-:Y:S01]  /*4c00*/  IMAD.U32 R28, R4, 0x10000, RZ ;  /* 0x00010000041c7824 */ /* 0x004fe200078e00ff */
[----:B------:R-:W-:Y:S01]  /*4c10*/  LOP3.LUT R10, R10, 0xffff0000, RZ, 0xc0, !PT ;  /* 0xffff00000a0a7812 */ /* 0x000fe200078ec0ff */
[----:B------:R-:W-:Y:S01]  /*4c20*/  IMAD.U32 R32, R6, 0x10000, RZ ;  /* 0x0001000006207824 */ /* 0x000fe200078e00ff */
[----:B------:R-:W-:Y:S01]  /*4c30*/  LOP3.LUT R14, R11, 0xffff0000, RZ, 0xc0, !PT ;  /* 0xffff00000b0e7812 */ /* 0x000fe200078ec0ff */
[----:B------:R-:W-:Y:S01]  /*4c40*/  IMAD.U32 R34, R7, 0x10000, RZ ;  /* 0x0001000007227824 */ /* 0x000fe200078e00ff */
[----:B------:R-:W-:Y:S01]  /*4c50*/  LOP3.LUT R4, R4, 0xffff0000, RZ, 0xc0, !PT ;  /* 0xffff000004047812 */ /* 0x000fe200078ec0ff */
[-C--:B------:R-:W-:Y:S01]  /*4c60*/  FMUL R94, R94, R163.reuse ;  /* 0x000000a35e5e7220 */ /* 0x080fe20000400000 */
[C---:B------:R-:W-:Y:S01]  /*4c70*/  SHF.L.U32 R30, R5.reuse, 0x10, RZ ;  /* 0x00000010051e7819 */ /* 0x040fe200000006ff */
        /* <DEDUP_REMOVED lines=18> */
.L_x_88:
[----:B------:R-:W-:Y:S02]  /*4da0*/  LOP3.LUT R25, R25, R36, RZ, 0x3c, !PT ;  /* 0x0000002419197212 */ /* 0x000fe400078e3cff */
[----:B------:R-:W-:-:S07]  /*4db0*/  SEL R12, R29, RZ, P4 ;  /* 0x000000ff1d0c7207 */ /* 0x000fce0002000000 */
.L_x_84:
[----:B------:R-:W-:Y:S05]  /*4dc0*/  BSYNC B0 ;  /* 0x0000000000007941 */ /* 0x000fea0003800000 */
.L_x_83:
        /* <DEDUP_REMOVED lines=55> */
[----:B------:R-:W-:Y:S02]  /*5140*/  UIADD3 UR8, UR52, 0x6200, URZ ;  /* 0x0000620034087890 */ /* 0x000fe4000fffe03f */
[----:B------:R-:W-:Y:S01]  /*5150*/  UIADD3.X UR7, URZ, UR55, URZ, UP0, !UPT ;  /* 0x000000373f077290 */ /* 0x000fe200087fe43f */
[----:B------:R-:W-:-:S08]  /*5160*/  UMOV UR11, UR47 ;  /* 0x0000002f000b7c82 */ /* 0x000fd00008000000 */
[----:B------:R2:W-:Y:S01]  /*5170*/  UTMASTG.3D [UR8], [UR6] ;  /* 0x00000008060073b5 */ /* 0x0005e20008010000 */
[----:B------:R0:W-:Y:S01]  /*5180*/  UTMACMDFLUSH ;  /* 0x00000000000079b7 */ /* 0x0001e20000000000 */
[----:B--2---:R-:W-:-:S04]  /*5190*/  DEPBAR.LE SB0, 0x1 ;  /* 0x000080400000791a */ /* 0x004fc80000000000 */
.L_x_90:
[----:B------:R-:W-:Y:S05]  /*51a0*/  BSYNC B0 ;  /* 0x0000000000007941 */ /* 0x000fea0003800000 */
.L_x_89:
[----:B------:R-:W-:Y:S01]  /*51b0*/  VIADD R27, R23, 0x6200 ;  /* 0x00006200171b7836 */ /* 0x000fe20000000000 */
[----:B------:R-:W-:Y:S04]  /*51c0*/  BAR.SYNC.DEFER_BLOCKING 0x1, 0x100 ;  /* 0x0044000000007b1d */ /* 0x000fe80000010000 */
[----:B------:R-:W-:Y:S02]  /*51d0*/  LEA R27, R162, R27, 0x1 ;  /* 0x0000001ba21b7211 */ /* 0x000fe400078e08ff */
[----:B------:R-:W-:Y:S04]  /*51e0*/  BSSY B0, `(.L_x_91) ;  /* 0x0000009000007945 */ /* 0x000fe80003800000 */
[----:B------:R-:W-:Y:S05]  /*51f0*/  @P0 BRA `(.L_x_92) ;  /* 0x00000000001c0947 */ /* 0x000fea0003800000 */
[----:B------:R-:W-:-:S13]  /*5200*/  ISETP.NE.AND P2, PT, R165, 0x3, PT ;  /* 0x00000003a500780c */ /* 0x000fda0003f45270 */
[----:B------:R-:W-:Y:S05]  /*5210*/  @!P2 BRA `(.L_x_93) ;  /* 0x000000000004a947 */ /* 0x000fea0003800000 */
[----:B------:R-:W-:Y:S01]  /*5220*/  BPT.TRAP 0x1 ;  /* 0x000000040000795c */ /* 0x000fe20000300000 */
.L_x_93:
[----:B------:R-:W-:-:S04]  /*5230*/  ULEA UR4, UR5, UR52, 0x3 ;  /* 0x0000003405047291 */ /* 0x000fc8000f8e183f */
[----:B------:R-:W-:-:S04]  /*5240*/  UIADD3 UR4, UR4, 0x60, URZ ;  /* 0x0000006004047890 */ /* 0x000fc8000fffe03f */
[----:B------:R-:W-:-:S09]  /*5250*/  UPRMT UR4, UR51, 0x654, UR4 ;  /* 0x0000065433047896 */ /* 0x000fd20008000004 */
[----:B------:R-:W-:Y:S03]  /*5260*/  SYNCS.ARRIVE.TRANS64.RED.A1T0 RZ, [UR4], RZ ;  /* 0x000000ffffff79a7 */ /* 0x000fe60008100404 */
.L_x_92:
[----:B------:R-:W-:Y:S05]  /*5270*/  BSYNC B0 ;  /* 0x0000000000007941 */ /* 0x000fea0003800000 */
.L_x_91:
        /* <DEDUP_REMOVED lines=8> */
.L_x_96:
[C---:B-1----:R-:W-:Y:S01]  /*5300*/  LEA R4, R12.reuse, UR52, 0x3 ;  /* 0x000000340c047c11 */ /* 0x042fe2000f8e18ff */
[----:B------:R-:W-:Y:S01]  /*5310*/  VIADD R31, R12, 0x1 ;  /* 0x000000010c1f7836 */ /* 0x000fe20000000000 */
[----:B------:R-:W-:Y:S01]  /*5320*/  SHF.L.U32 R5, R25, 0x1f, RZ ;  /* 0x0000001f19057819 */ /* 0x000fe200000006ff */
[----:B------:R-:W-:Y:S03]  /*5330*/  BSSY B1, `(.L_x_97) ;  /* 0x0000005000017945 */ /* 0x000fe60003800000 */
[----:B------:R-:W1:Y:S01]  /*5340*/  SYNCS.PHASECHK.TRANS64.TRYWAIT P2, [R4+URZ+0x40], R5 ;  /* 0x00004005040075a7 */ /* 0x000e62000804017f */
[----:B------:R-:W-:-:S04]  /*5350*/  ISETP.NE.AND P4, PT, R31, 0x4, PT ;  /* 0x000000041f00780c */ /* 0x000fc80003f85270 */
[----:B------:R-:W-:Y:S01]  /*5360*/  SEL R36, RZ, 0x1, P4 ;  /* 0x00000001ff247807 */ /* 0x000fe20002000000 */
[----:B-1----:R-:W-:Y:S08]  /*5370*/  @!P2 BRA `(.L_x_98) ;  /* 0x00000058003ca947 */ /* 0x002ff00003800000 */
.L_x_241:
[----:B------:R-:W-:Y:S05]  /*5380*/  BSYNC B1 ;  /* 0x0000000000017941 */ /* 0x000fea0003800000 */
.L_x_97:
[----:B------:R-:W-:Y:S05]  /*5390*/  @P3 BRA `(.L_x_99) ;  /* 0x0000000000943947 */ /* 0x000fea0003800000 */
[----:B------:R-:W-:Y:S01]  /*53a0*/  IMAD R29, R12, 0x2000, R89 ;  /* 0x000020000c1d7824 */ /* 0x000fe200078e0259 */
[----:B------:R-:W-:Y:S05]  /*53b0*/  WARPSYNC.ALL ;  /* 0x0000000000007948 */ /* 0x000fea0003800000 */
[----:B-1----:R-:W-:Y:S01]  /*53c0*/  IMAD R5, R162, 0x2, R29 ;  /* 0x00000002a2057824 */ /* 0x002fe200078e021d */
[----:B------:R-:W1:Y:S05]  /*53d0*/  LDSM.16.M88.4 R8, [R29] ;  /* 0x000000001d08783b */ /* 0x000e6a0000000200 */
[----:B------:R-:W2:Y:S01]  /*53e0*/  LDSM.16.M88.4 R4, [R5] ;  /* 0x000000000504783b */ /* 0x000ea20000000200 */
[----:B-1----:R-:W-:Y:S01]  /*53f0*/  SHF.L.U32 R94, R8, 0x10, RZ ;  /* 0x00000010085e7819 */ /* 0x002fe200000006ff */
[----:B------:R-:W-:Y:S01]  /*5400*/  IMAD.U32 R90, R10, 0x10000, RZ ;  /* 0x000100000a5a7824 */ /* 0x000fe200078e00ff */
[----:B------:R-:W-:Y:S01]  /*5410*/  LOP3.LUT R8, R8, 0xffff0000, RZ, 0xc0, !PT ;  /* 0xffff000008087812 */ /* 0x000fe200078ec0ff */
[C---:B------:R-:W-:Y:S01]  /*5420*/  IMAD.U32 R92, R9.reuse, 0x10000, RZ ;  /* 0x00010000095c7824 */ /* 0x040fe200078e00ff */
[----:B------:R-:W-:Y:S01]  /*5430*/  LOP3.LUT R12, R9, 0xffff0000, RZ, 0xc0, !PT ;  /* 0xffff0000090c7812 */ /* 0x000fe200078ec0ff */
[----:B--2---:R-:W-:Y:S01]  /*5440*/  IMAD.U32 R32, R6, 0x10000, RZ ;  /* 0x0001000006207824 */ /* 0x004fe200078e00ff */
[----:B------:R-:W-:Y:S01]  /*5450*/  SHF.L.U32 R28, R4, 0x10, RZ ;  /* 0x00000010041c7819 */ /* 0x000fe200000006ff */
        /* <DEDUP_REMOVED lines=25> */
.L_x_99:
[----:B------:R-:W-:Y:S02]  /*55f0*/  LOP3.LUT R25, R25, R36, RZ, 0x3c, !PT ;  /* 0x0000002419197212 */ /* 0x000fe400078e3cff */
[----:B------:R-:W-:-:S07]  /*5600*/  SEL R12, R31, RZ, P4 ;  /* 0x000000ff1f0c7207 */ /* 0x000fce0002000000 */
.L_x_95:
[----:B------:R-:W-:Y:S05]  /*5610*/  BSYNC B0 ;  /* 0x0000000000007941 */ /* 0x000fea0003800000 */
.L_x_94:
        /* <DEDUP_REMOVED lines=43> */
[----:B------:R1:W-:Y:S01]  /*58d0*/  STSM.16.M88.4 [R103], R8 ;  /* 0x0000000867007844 */ /* 0x0003e20000000200 */
        /* <DEDUP_REMOVED lines=17> */
.L_x_101:
[----:B------:R-:W-:Y:S05]  /*59f0*/  BSYNC B0 ;  /* 0x0000000000007941 */ /* 0x000fea0003800000 */
.L_x_100:
[----:B------:R-:W-:Y:S06]  /*5a00*/  BAR.SYNC.DEFER_BLOCKING 0x1, 0x100 ;  /* 0x0044000000007b1d */ /* 0x000fec0000010000 */
[----:B------:R-:W-:Y:S04]  /*5a10*/  BSSY B0, `(.L_x_102) ;  /* 0x0000009000007945 */ /* 0x000fe80003800000 */
[----:B------:R-:W-:Y:S05]  /*5a20*/  @P0 BRA `(.L_x_103) ;  /* 0x00000000001c0947 */ /* 0x000fea0003800000 */
[----:B------:R-:W-:-:S13]  /*5a30*/  ISETP.NE.AND P2, PT, R165, 0x3, PT ;  /* 0x00000003a500780c */ /* 0x000fda0003f45270 */
[----:B------:R-:W-:Y:S05]  /*5a40*/  @!P2 BRA `(.L_x_104) ;  /* 0x000000000004a947 */ /* 0x000fea0003800000 */
[----:B------:R-:W-:Y:S01]  /*5a50*/  BPT.TRAP 0x1 ;  /* 0x000000040000795c */ /* 0x000fe20000300000 */
.L_x_104:
[----:B------:R-:W-:-:S04]  /*5a60*/  ULEA UR4, UR5, UR52, 0x3 ;  /* 0x0000003405047291 */ /* 0x000fc8000f8e183f */
[----:B------:R-:W-:-:S04]  /*5a70*/  UIADD3 UR4, UR4, 0x60, URZ ;  /* 0x0000006004047890 */ /* 0x000fc8000fffe03f */
[----:B------:R-:W-:-:S09]  /*5a80*/  UPRMT UR4, UR51, 0x654, UR4 ;  /* 0x0000065433047896 */ /* 0x000fd20008000004 */
[----:B------:R-:W-:Y:S03]  /*5a90*/  SYNCS.ARRIVE.TRANS64.RED.A1T0 RZ, [UR4], RZ ;  /* 0x000000ffffff79a7 */ /* 0x000fe60008100404 */
.L_x_103:
[----:B------:R-:W-:Y:S05]  /*5aa0*/  BSYNC B0 ;  /* 0x0000000000007941 */ /* 0x000fea0003800000 */
.L_x_102:
        /* <DEDUP_REMOVED lines=8> */
.L_x_107:
[C---:B-1----:R-:W-:Y:S01]  /*5b30*/  LEA R4, R12.reuse, UR52, 0x3 ;  /* 0x000000340c047c11 */ /* 0x042fe2000f8e18ff */
[----:B------:R-:W-:Y:S01]  /*5b40*/  BSSY B1, `(.L_x_108) ;  /* 0x0000007000017945 */ /* 0x000fe20003800000 */
[----:B------:R-:W-:Y:S02]  /*5b50*/  SHF.L.U32 R5, R25, 0x1f, RZ ;  /* 0x0000001f19057819 */ /* 0x000fe400000006ff */
[----:B------:R-:W-:Y:S02]  /*5b60*/  IADD3 R31, R12, 0x1, RZ ;  /* 0x000000010c1f7810 */ /* 0x000fe40007ffe0ff */
[----:B------:R-:W1:Y:S02]  /*5b70*/  SYNCS.PHASECHK.TRANS64.TRYWAIT P2, [R4+URZ+0x40], R5 ;  /* 0x00004005040075a7 */ /* 0x000e64000804017f */
[----:B------:R-:W-:-:S04]  /*5b80*/  ISETP.NE.AND P4, PT, R31, 0x4, PT ;  /* 0x000000041f00780c */ /* 0x000fc80003f85270 */
[----:B------:R-:W-:Y:S01]  /*5b90*/  SEL R36, RZ, 0x1, P4 ;  /* 0x00000001ff247807 */ /* 0x000fe20002000000 */
[----:B-1----:R-:W-:Y:S08]  /*5ba0*/  @!P2 BRA `(.L_x_109) ;  /* 0x000000500044a947 */ /* 0x002ff00003800000 */
.L_x_242:
[----:B------:R-:W-:Y:S05]  /*5bb0*/  BSYNC B1 ;  /* 0x0000000000017941 */ /* 0x000fea0003800000 */
.L_x_108:
        /* <DEDUP_REMOVED lines=38> */
.L_x_110:
[----:B------:R-:W-:Y:S02]  /*5e20*/  LOP3.LUT R25, R25, R36, RZ, 0x3c, !PT ;  /* 0x0000002419197212 */ /* 0x000fe400078e3cff */
[----:B------:R-:W-:-:S07]  /*5e30*/  SEL R12, R31, RZ, P4 ;  /* 0x000000ff1f0c7207 */ /* 0x000fce0002000000 */
.L_x_106:
[----:B------:R-:W-:Y:S05]  /*5e40*/  BSYNC B0 ;  /* 0x0000000000007941 */ /* 0x000fea0003800000 */
.L_x_105:
        /* <DEDUP_REMOVED lines=61> */
.L_x_112:
[----:B------:R-:W-:Y:S05]  /*6220*/  BSYNC B0 ;  /* 0x0000000000007941 */ /* 0x000fea0003800000 */
.L_x_111:
[----:B------:R-:W-:Y:S06]  /*6230*/  BAR.SYNC.DEFER_BLOCKING 0x1, 0x100 ;  /* 0x0044000000007b1d */ /* 0x000fec0000010000 */
[----:B------:R-:W-:Y:S04]  /*6240*/  BSSY B0, `(.L_x_113) ;  /* 0x0000009000007945 */ /* 0x000fe80003800000 */
[----:B------:R-:W-:Y:S05]  /*6250*/  @P0 BRA `(.L_x_114) ;  /* 0x00000000001c0947 */ /* 0x000fea0003800000 */
[----:B------:R-:W-:-:S13]  /*6260*/  ISETP.NE.AND P2, PT, R165, 0x3, PT ;  /* 0x00000003a500780c */ /* 0x000fda0003f45270 */
[----:B------:R-:W-:Y:S05]  /*6270*/  @!P2 BRA `(.L_x_115) ;  /* 0x000000000004a947 */ /* 0x000fea0003800000 */
[----:B------:R-:W-:Y:S01]  /*6280*/  BPT.TRAP 0x1 ;  /* 0x000000040000795c */ /* 0x000fe20000300000 */
.L_x_115:
[----:B------:R-:W-:-:S04]  /*6290*/  ULEA UR4, UR5, UR52, 0x3 ;  /* 0x0000003405047291 */ /* 0x000fc8000f8e183f */
[----:B------:R-:W-:-:S04]  /*62a0*/  UIADD3 UR4, UR4, 0x60, URZ ;  /* 0x0000006004047890 */ /* 0x000fc8000fffe03f */
[----:B------:R-:W-:-:S09]  /*62b0*/  UPRMT UR4, UR51, 0x654, UR4 ;  /* 0x0000065433047896 */ /* 0x000fd20008000004 */
[----:B------:R-:W-:Y:S03]  /*62c0*/  SYNCS.ARRIVE.TRANS64.RED.A1T0 RZ, [UR4], RZ ;  /* 0x000000ffffff79a7 */ /* 0x000fe60008100404 */
.L_x_114:
[----:B------:R-:W-:Y:S05]  /*62d0*/  BSYNC B0 ;  /* 0x0000000000007941 */ /* 0x000fea0003800000 */
.L_x_113:
        /* <DEDUP_REMOVED lines=8> */
.L_x_118:
        /* <DEDUP_REMOVED lines=8> */
.L_x_243:
[----:B------:R-:W-:Y:S05]  /*63e0*/  BSYNC B1 ;  /* 0x0000000000017941 */ /* 0x000fea0003800000 */
.L_x_119:
        /* <DEDUP_REMOVED lines=38> */
.L_x_121:
[----:B------:R-:W-:Y:S02]  /*6650*/  LOP3.LUT R25, R25, R34, RZ, 0x3c, !PT ;  /* 0x0000002219197212 */ /* 0x000fe400078e3cff */
[----:B------:R-:W-:-:S07]  /*6660*/  SEL R12, R31, RZ, P4 ;  /* 0x000000ff1f0c7207 */ /* 0x000fce0002000000 */
.L_x_117:
[----:B------:R-:W-:Y:S05]  /*6670*/  BSYNC B0 ;  /* 0x0000000000007941 */ /* 0x000fea0003800000 */
.L_x_116:
[C-C-:B-1----:R-:W-:Y:S01]  /*6680*/  FFMA R5, R158.reuse, R136, R3.reuse ;  /* 0x000000889e057223 */ /* 0x142fe20000000003 */
[C-C-:B------:R-:W-:Y:S01]  /*6690*/  FFMA R4, R158.reuse, R137, R3.reuse ;  /* 0x000000899e047223 */ /* 0x140fe20000000003 */
[C-C-:B------:R-:W-:Y:S01]  /*66a0*/  FFMA R7, R158.reuse, R140, R3.reuse ;  /* 0x0000008c9e077223 */ /* 0x140fe20000000003 */
[C-C-:B------:R-:W-:Y:S01]  /*66b0*/  FFMA R141, R158.reuse, R141, R3.reuse ;  /* 0x0000008d9e8d7223 */ /* 0x140fe20000000003 */
[C-C-:B------:R-:W-:Y:S01]  /*66c0*/  FFMA R144, R158.reuse, R144, R3.reuse ;  /* 0x000000909e907223 */ /* 0x140fe20000000003 */
[C-C-:B------:R-:W-:Y:S01]  /*66d0*/  FFMA R145, R158.reuse, R145, R3.reuse ;  /* 0x000000919e917223 */ /* 0x140fe20000000003 */
[C-C-:B------:R-:W-:Y:S01]  /*66e0*/  FFMA R148, R158.reuse, R148, R3.reuse ;  /* 0x000000949e947223 */ /* 0x140fe20000000003 */
[C---:B------:R-:W-:Y:S01]  /*66f0*/  FFMA R149, R158.reuse, R149, R3 ;  /* 0x000000959e957223 */ /* 0x040fe20000000003 */
[C-C-:B------:R-:W-:Y:S01]  /*6700*/  FFMA R3, R158.reuse, R138, R13.reuse ;  /* 0x0000008a9e037223 */ /* 0x140fe2000000000d */
[----:B------:R-:W-:Y:S01]  /*6710*/  FFMA R6, R158, R139, R13 ;  /* 0x0000008b9e067223 */ /* 0x000fe2000000000d */
[----:B------:R-:W-:Y:S01]  /*6720*/  FADD R5, R94, R5 ;  /* 0x000000055e057221 */ /* 0x000fe20000000000 */
[----:B------:R-:W-:Y:S01]  /*6730*/  FADD R4, R93, R4 ;  /* 0x000000045d047221 */ /* 0x000fe20000000000 */
[----:B------:R-:W-:Y:S01]  /*6740*/  FADD R3, R92, R3 ;  /* 0x000000035c037221 */ /* 0x000fe20000000000 */
[----:B------:R-:W-:Y:S01]  /*6750*/  FADD R6, R91, R6 ;  /* 0x000000065b067221 */ /* 0x000fe20000000000 */
[----:B------:R-:W-:Y:S01]  /*6760*/  FADD R7, R90, R7 ;  /* 0x000000075a077221 */ /* 0x000fe20000000000 */
[----:B------:R-:W-:Y:S01]  /*6770*/  FADD R8, R88, R141 ;  /* 0x0000008d58087221 */ /* 0x000fe20000000000 */
[C-C-:B------:R-:W-:Y:S01]  /*6780*/  FFMA R9, R158.reuse, R142, R13.reuse ;  /* 0x0000008e9e097223 */ /* 0x140fe2000000000d */
[C-C-:B------:R-:W-:Y:S01]  /*6790*/  FFMA R143, R158.reuse, R143, R13.reuse ;  /* 0x0000008f9e8f7223 */ /* 0x140fe2000000000d */
[C-C-:B------:R-:W-:Y:S01]  /*67a0*/  FFMA R146, R158.reuse, R146, R13.reuse ;  /* 0x000000929e927223 */ /* 0x140fe2000000000d */
[--C-:B------:R-:W-:Y:S01]  /*67b0*/  FFMA R147, R158, R147, R13.reuse ;  /* 0x000000939e937223 */ /* 0x100fe2000000000d */
[----:B------:R-:W-:Y:S01]  /*67c0*/  F2FP.RELU.BF16.F32.PACK_AB R4, R4, R5 ;  /* 0x000000050404723e */ /* 0x000fe200000018ff */
[C-C-:B------:R-:W-:Y:S01]  /*67d0*/  FFMA R150, R158.reuse, R150, R13.reuse ;  /* 0x000000969e967223 */ /* 0x140fe2000000000d */
[----:B------:R-:W-:Y:S01]  /*67e0*/  FFMA R151, R158, R151, R13 ;  /* 0x000000979e977223 */ /* 0x000fe2000000000d */
[----:B------:R-:W-:Y:S01]  /*67f0*/  F2FP.RELU.BF16.F32.PACK_AB R5, R6, R3 ;  /* 0x000000030605723e */ /* 0x000fe200000018ff */
[----:B------:R-:W-:Y:S01]  /*6800*/  FADD R10, R98, R147 ;  /* 0x00000093620a7221 */ /* 0x000fe20000000000 */
        /* <DEDUP_REMOVED lines=36> */
.L_x_123:
[----:B------:R-:W-:Y:S05]  /*6a50*/  BSYNC B0 ;  /* 0x0000000000007941 */ /* 0x000fea0003800000 */
.L_x_122:
[----:B------:R-:W-:Y:S06]  /*6a60*/  BAR.SYNC.DEFER_BLOCKING 0x1, 0x100 ;  /* 0x0044000000007b1d */ /* 0x000fec0000010000 */
[----:B------:R-:W-:Y:S04]  /*6a70*/  BSSY B0, `(.L_x_124) ;  /* 0x0000009000007945 */ /* 0x000fe80003800000 */
[----:B------:R-:W-:Y:S05]  /*6a80*/  @P0 BRA `(.L_x_125) ;  /* 0x00000000001c0947 */ /* 0x000fea0003800000 */
[----:B------:R-:W-:-:S13]  /*6a90*/  ISETP.NE.AND P2, PT, R165, 0x3, PT ;  /* 0x00000003a500780c */ /* 0x000fda0003f45270 */
[----:B------:R-:W-:Y:S05]  /*6aa0*/  @!P2 BRA `(.L_x_126) ;  /* 0x000000000004a947 */ /* 0x000fea0003800000 */
[----:B------:R-:W-:Y:S01]  /*6ab0*/  BPT.TRAP 0x1 ;  /* 0x000000040000795c */ /* 0x000fe20000300000 */
.L_x_126:
[----:B------:R-:W-:-:S04]  /*6ac0*/  ULEA UR4, UR5, UR52, 0x3 ;  /* 0x0000003405047291 */ /* 0x000fc8000f8e183f */
[----:B------:R-:W-:-:S04]  /*6ad0*/  UIADD3 UR4, UR4, 0x60, URZ ;  /* 0x0000006004047890 */ /* 0x000fc8000fffe03f */
[----:B------:R-:W-:-:S09]  /*6ae0*/  UPRMT UR4, UR51, 0x654, UR4 ;  /* 0x0000065433047896 */ /* 0x000fd20008000004 */
[----:B------:R-:W-:Y:S03]  /*6af0*/  SYNCS.ARRIVE.TRANS64.RED.A1T0 RZ, [UR4], RZ ;  /* 0x000000ffffff79a7 */ /* 0x000fe60008100404 */
.L_x_125:
[----:B------:R-:W-:Y:S05]  /*6b00*/  BSYNC B0 ;  /* 0x0000000000007941 */ /* 0x000fea0003800000 */
.L_x_124:
        /* <DEDUP_REMOVED lines=8> */
.L_x_129:
[----:B------:R-:W-:Y:S01]  /*6b90*/  SHF.L.U32 R25, R25, 0x1f, RZ ;  /* 0x0000001f19197819 */ /* 0x000fe200000006ff */
[----:B------:R-:W-:Y:S01]  /*6ba0*/  BSSY B1, `(.L_x_130) ;  /* 0x0000004000017945 */ /* 0x000fe20003800000 */
[----:B-1----:R-:W-:-:S04]  /*6bb0*/  LEA R4, R12, UR52, 0x3 ;  /* 0x000000340c047c11 */ /* 0x002fc8000f8e18ff */
[----:B------:R-:W1:Y:S02]  /*6bc0*/  SYNCS.PHASECHK.TRANS64.TRYWAIT P2, [R4+URZ+0x40], R25 ;  /* 0x00004019040075a7 */ /* 0x000e64000804017f */
[----:B-1----:R-:W-:Y:S05]  /*6bd0*/  @!P2 BRA `(.L_x_131) ;  /* 0x000000400060a947 */ /* 0x002fea0003800000 */
.L_x_244:
[----:B------:R-:W-:Y:S05]  /*6be0*/  BSYNC B1 ;  /* 0x0000000000017941 */ /* 0x000fea0003800000 */
.L_x_130:
[----:B------:R-:W-:Y:S05]  /*6bf0*/  @P3 BRA `(.L_x_128) ;  /* 0x0000000000943947 */ /* 0x000fea0003800000 */
[----:B------:R-:W-:Y:S01]  /*6c00*/  IMAD R89, R12, 0x2000, R89 ;  /* 0x000020000c597824 */ /* 0x000fe200078e0259 */
[----:B------:R-:W-:Y:S05]  /*6c10*/  WARPSYNC.ALL ;  /* 0x0000000000007948 */ /* 0x000fea0003800000 */
[----:B------:R-:W-:Y:S02]  /*6c20*/  IMAD R3, R162, 0x2, R89 ;  /* 0x00000002a2037824 */ /* 0x000fe400078e0259 */
[----:B------:R-:W2:Y:S04]  /*6c30*/  LDSM.16.M88.4 R88, [R89] ;  /* 0x000000005958783b */ /* 0x000ea80000000200 */
[----:B-1----:R-:W1:Y:S01]  /*6c40*/  LDSM.16.M88.4 R4, [R3] ;  /* 0x000000000304783b */ /* 0x002e620000000200 */
[C---:B--2---:R-:W-:Y:S01]  /*6c50*/  SHF.L.U32 R94, R88.reuse, 0x10, RZ ;  /* 0x00000010585e7819 */ /* 0x044fe200000006ff */
[----:B------:R-:W-:Y:S01]  /*6c60*/  IMAD.U32 R92, R89, 0x10000, RZ ;  /* 0x00010000595c7824 */ /* 0x000fe200078e00ff */
[----:B------:R-:W-:Y:S01]  /*6c70*/  LOP3.LUT R88, R88, 0xffff0000, RZ, 0xc0, !PT ;  /* 0xffff000058587812 */ /* 0x000fe200078ec0ff */
[----:B------:R-:W-:Y:S01]  /*6c80*/  IMAD.U32 R20, R91, 0x10000, RZ ;  /* 0x000100005b147824 */ /* 0x000fe200078e00ff */
[C---:B-1----:R-:W-:Y:S01]  /*6c90*/  LOP3.LUT R96, R4.reuse, 0xffff0000, RZ, 0xc0, !PT ;  /* 0xffff000004607812 */ /* 0x042fe200078ec0ff */
[----:B------:R-:W-:Y:S01]  /*6ca0*/  IMAD.U32 R10, R4, 0x10000, RZ ;  /* 0x00010000040a7824 */ /* 0x000fe200078e00ff */
[C---:B------:R-:W-:Y:S01]  /*6cb0*/  SHF.L.U32 R26, R7.reuse, 0x10, RZ ;  /* 0x00000010071a7819 */ /* 0x040fe200000006ff */
[----:B------:R-:W-:Y:S01]  /*6cc0*/  IMAD.U32 R24, R6, 0x10000, RZ ;  /* 0x0001000006187824 */ /* 0x000fe200078e00ff */
[----:B------:R-:W-:Y:S01]  /*6cd0*/  LOP3.LUT R102, R7, 0xffff0000, RZ, 0xc0, !PT ;  /* 0xffff000007667812 */ /* 0x000fe200078ec0ff */
[C---:B------:R-:W-:Y:S01]  /*6ce0*/  IMAD.U32 R12, R5.reuse, 0x10000, RZ ;  /* 0x00010000050c7824 */ /* 0x040fe200078e00ff */
[----:B------:R-:W-:Y:S01]  /*6cf0*/  LOP3.LUT R98, R5, 0xffff0000, RZ, 0xc0, !PT ;  /* 0xffff000005627812 */ /* 0x000fe200078ec0ff */
[-C--:B------:R-:W-:Y:S01]  /*6d00*/  FMUL R93, R88, R163.reuse ;  /* 0x000000a3585d7220 */ /* 0x080fe20000400000 */
        /* <DEDUP_REMOVED lines=20> */
.L_x_128:
[----:B------:R-:W-:Y:S05]  /*6e50*/  BSYNC B0 ;  /* 0x0000000000007941 */ /* 0x000fea0003800000 */
.L_x_127:
[C-C-:B-1----:R-:W-:Y:S01]  /*6e60*/  FFMA R5, R158.reuse, R74, R21.reuse ;  /* 0x0000004a9e057223 */ /* 0x142fe20000000015 */
[C---:B------:R-:W-:Y:S01]  /*6e70*/  FFMA R6, R158.reuse, R75, R21 ;  /* 0x0000004b9e067223 */ /* 0x040fe20000000015 */
[C-C-:B------:R-:W-:Y:S01]  /*6e80*/  FFMA R7, R158.reuse, R76, R15.reuse ;  /* 0x0000004c9e077223 */ /* 0x140fe2000000000f */
[C-C-:B------:R-:W-:Y:S01]  /*6e90*/  FFMA R77, R158.reuse, R77, R15.reuse ;  /* 0x0000004d9e4d7223 */ /* 0x140fe2000000000f */
[C-C-:B------:R-:W-:Y:S01]  /*6ea0*/  FFMA R80, R158.reuse, R80, R15.reuse ;  /* 0x000000509e507223 */ /* 0x140fe2000000000f */
[C-C-:B------:R-:W-:Y:S01]  /*6eb0*/  FFMA R81, R158.reuse, R81, R15.reuse ;  /* 0x000000519e517223 */ /* 0x140fe2000000000f */
[C-C-:B------:R-:W-:Y:S01]  /*6ec0*/  FFMA R3, R158.reuse, R72, R15.reuse ;  /* 0x000000489e037223 */ /* 0x140fe2000000000f */
[C---:B------:R-:W-:Y:S01]  /*6ed0*/  FFMA R4, R158.reuse, R73, R15 ;  /* 0x000000499e047223 */ /* 0x040fe2000000000f */
[C-C-:B------:R-:W-:Y:S01]  /*6ee0*/  FFMA R9, R158.reuse, R78, R21.reuse ;  /* 0x0000004e9e097223 */ /* 0x140fe20000000015 */
[C-C-:B------:R-:W-:Y:S01]  /*6ef0*/  FFMA R79, R158.reuse, R79, R21.reuse ;  /* 0x0000004f9e4f7223 */ /* 0x140fe20000000015 */
[C-C-:B------:R-:W-:Y:S01]  /*6f00*/  FFMA R82, R158.reuse, R82, R21.reuse ;  /* 0x000000529e527223 */ /* 0x140fe20000000015 */
[C-C-:B------:R-:W-:Y:S01]  /*6f10*/  FFMA R83, R158.reuse, R83, R21.reuse ;  /* 0x000000539e537223 */ /* 0x140fe20000000015 */
[C---:B------:R-:W-:Y:S01]  /*6f20*/  FFMA R86, R158.reuse, R86, R21 ;  /* 0x000000569e567223 */ /* 0x040fe20000000015 */
[C-C-:B------:R-:W-:Y:S01]  /*6f30*/  FFMA R84, R158.reuse, R84, R15.reuse ;  /* 0x000000549e547223 */ /* 0x140fe2000000000f */
[C---:B------:R-:W-:Y:S01]  /*6f40*/  FFMA R85, R158.reuse, R85, R15 ;  /* 0x000000559e557223 */ /* 0x040fe2000000000f */
[----:B------:R-:W-:Y:S01]  /*6f50*/  FFMA R21, R158, R87, R21 ;  /* 0x000000579e157223 */ /* 0x000fe20000000015 */
        /* <DEDUP_REMOVED lines=19> */
[----:B------:R-:W-:Y:S01]  /*7090*/  BSSY B0, `(.L_x_132) ;  /* 0x000001a000007945 */ /* 0x000fe20003800000 */
[----:B------:R-:W-:-:S02]  /*70a0*/  F2FP.RELU.BF16.F32.PACK_AB R80, R81, R80 ;  /* 0x000000505150723e */ /* 0x000fc400000018ff */
[----:B------:R-:W-:Y:S02]  /*70b0*/  F2FP.RELU.BF16.F32.PACK_AB R4, R4, R3 ;  /* 0x000000030404723e */ /* 0x000fe400000018ff */
[----:B------:R-:W-:Y:S02]  /*70c0*/  F2FP.RELU.BF16.F32.PACK_AB R7, R14, R9 ;  /* 0x000000090e07723e */ /* 0x000fe400000018ff */
[----:B------:R-:W-:Y:S02]  /*70d0*/  F2FP.RELU.BF16.F32.PACK_AB R81, R83, R82 ;  /* 0x000000525351723e */ /* 0x000fe400000018ff */
[----:B------:R-:W-:Y:S01]  /*70e0*/  F2FP.RELU.BF16.F32.PACK_AB R82, R85, R84 ;  /* 0x000000545552723e */ /* 0x000fe200000018ff */
[----:B------:R1:W-:Y:S01]  /*70f0*/  STSM.16.M88.4 [R23+0x6200], R4 ;  /* 0x0062000417007844 */ /* 0x0003e20000000200 */
        /* <DEDUP_REMOVED lines=19> */
.L_x_133:
[----:B------:R-:W-:Y:S05]  /*7230*/  BSYNC B0 ;  /* 0x0000000000007941 */ /* 0x000fea0003800000 */
.L_x_132:
[----:B------:R-:W-:Y:S06]  /*7240*/  BAR.SYNC.DEFER_BLOCKING 0x1, 0x100 ;  /* 0x0044000000007b1d */ /* 0x000fec0000010000 */
[----:B------:R-:W-:Y:S04]  /*7250*/  BSSY B0, `(.L_x_134) ;  /* 0x0000009000007945 */ /* 0x000fe80003800000 */
[----:B------:R-:W-:Y:S05]  /*7260*/  @P0 BRA `(.L_x_135) ;  /* 0x00000000001c0947 */ /* 0x000fea0003800000 */
[----:B------:R-:W-:-:S13]  /*7270*/  ISETP.NE.AND P0, PT, R165, 0x3, PT ;  /* 0x00000003a500780c */ /* 0x000fda0003f05270 */
[----:B------:R-:W-:Y:S05]  /*7280*/  @!P0 BRA `(.L_x_136) ;  /* 0x0000000000048947 */ /* 0x000fea0003800000 */
[----:B------:R-:W-:Y:S01]  /*7290*/  BPT.TRAP 0x1 ;  /* 0x000000040000795c */ /* 0x000fe20000300000 */
.L_x_136:
[----:B------:R-:W-:-:S04]  /*72a0*/  ULEA UR4, UR36, UR52, 0x3 ;  /* 0x0000003424047291 */ /* 0x000fc8000f8e183f */
[----:B------:R-:W-:-:S04]  /*72b0*/  UIADD3 UR4, UR4, 0x60, URZ ;  /* 0x0000006004047890 */ /* 0x000fc8000fffe03f */
[----:B------:R-:W-:-:S09]  /*72c0*/  UPRMT UR4, UR51, 0x654, UR4 ;  /* 0x0000065433047896 */ /* 0x000fd20008000004 */
[----:B------:R-:W-:Y:S03]  /*72d0*/  SYNCS.ARRIVE.TRANS64.RED.A1T0 RZ, [UR4], RZ ;  /* 0x000000ffffff79a7 */ /* 0x000fe60008100404 */
.L_x_135:
[----:B------:R-:W-:Y:S05]  /*72e0*/  BSYNC B0 ;  /* 0x0000000000007941 */ /* 0x000fea0003800000 */
.L_x_134:
[----:B------:R-:W-:Y:S01]  /*72f0*/  IADD3 R16, P0, R16, UR40, RZ ;  /* 0x0000002810107c10 */ /* 0x000fe2000ff1e0ff */
[----:B------:R-:W-:Y:S01]  /*7300*/  ULDC.64 UR4, c[0x0][0x8f8] ;  /* 0x00023e0000047ab9 */ /* 0x000fe20000000a00 */
[----:B------:R-:W-:Y:S01]  /*7310*/  UIADD3 UR36, UR36, 0x1, URZ ;  /* 0x0000000124247890 */ /* 0x000fe2000fffe03f */
[----:B------:R-:W-:Y:S01]  /*7320*/  PRMT R3, RZ, 0x7610, R3 ;  /* 0x00007610ff037816 */ /* 0x000fe20000000003 */
[----:B------:R-:W-:Y:S01]  /*7330*/  UMOV UR47, 0xffffffff ;  /* 0xffffffff002f7882 */ /* 0x000fe20000000000 */
[----:B------:R-:W-:Y:S01]  /*7340*/  IADD3.X R17, R17, UR38, RZ, P0, !PT ;  /* 0x0000002611117c10 */ /* 0x000fe200087fe4ff */
[----:B------:R-:W-:Y:S01]  /*7350*/  UISETP.NE.AND UP0, UPT, UR36, 0x4, UPT ;  /* 0x000000042400788c */ /* 0x000fe2000bf05270 */
[----:B------:R-:W-:Y:S01]  /*7360*/  ISETP.GE.U32.AND P0, PT, R16, UR4, PT ;  /* 0x0000000410007c0c */ /* 0x000fe2000bf06070 */
[----:B------:R-:W-:Y:S01]  /*7370*/  IMAD.MOV.U32 R155, RZ, RZ, -0x1 ;  /* 0xffffffffff9b7424 */ /* 0x000fe200078e00ff */
[----:B------:R-:W-:Y:S01]  /*7380*/  MOV R156, 0xffffffff ;  /* 0xffffffff009c7802 */ /* 0x000fe20000000f00 */
[----:B------:R-:W-:Y:S01]  /*7390*/  USEL UR36, UR36, URZ, UP0 ;  /* 0x0000003f24247287 */ /* 0x000fe20008000000 */
[----:B------:R-:W-:-:S13]  /*73a0*/  ISETP.GE.U32.AND.EX P0, PT, R17, UR5, PT, P0 ;  /* 0x0000000511007c0c */ /* 0x000fda000bf06100 */
[----:B------:R-:W-:Y:S05]  /*73b0*/  @P0 BRA `(.L_x_137) ;  /* 0x0000000400680947 */ /* 0x000fea0003800000 */
[----:B-1----:R-:W1:Y:S01]  /*73c0*/  S2R R23, SR_CTAID.X ;  /* 0x0000000000177919 */ /* 0x002e620000002500 */
[----:B------:R-:W2:Y:S01]  /*73d0*/  LDC.64 R10, c[0x0][0x8d0] ;  /* 0x00023400ff0a7b82 */ /* 0x000ea20000000a00 */
[----:B------:R-:W-:Y:S01]  /*73e0*/  ULDC UR4, c[0x0][0x150] ;  /* 0x0000540000047ab9 */ /* 0x000fe20000000800 */
[----:B------:R-:W-:Y:S01]  /*73f0*/  IMAD.MOV.U32 R8, RZ, RZ, R16 ;  /* 0x000000ffff087224 */ /* 0x000fe200078e0010 */
[----:B------:R-:W3:Y:S01]  /*7400*/  S2R R25, SR_CTAID.Y ;  /* 0x0000000000197919 */ /* 0x000ee20000002600 */
[----:B------:R-:W-:-:S04]  /*7410*/  IMAD.MOV.U32 R9, RZ, RZ, R17 ;  /* 0x000000ffff097224 */ /* 0x000fc800078e0011 */
[----:B------:R-:W4:Y:S08]  /*7420*/  LDC R26, c[0x0][0x144] ;  /* 0x00005100ff1a7b82 */ /* 0x000f300000000800 */
[----:B------:R-:W3:Y:S08]  /*7430*/  LDC R12, c[0x0][0x8d8] ;  /* 0x00023600ff0c7b82 */ /* 0x000ef00000000800 */
[----:B------:R-:W3:Y:S01]  /*7440*/  LDC.64 R20, c[0x0][0x8c8] ;  /* 0x00023200ff147b82 */ /* 0x000ee20000000a00 */
[----:B--2---:R-:W-:-:S04]  /*7450*/  ISETP.NE.U32.AND P0, PT, R10, RZ, PT ;  /* 0x000000ff0a00720c */ /* 0x004fc80003f05070 */
[----:B------:R-:W-:Y:S02]  /*7460*/  ISETP.NE.AND.EX P0, PT, R11, RZ, PT, P0 ;  /* 0x000000ff0b00720c */ /* 0x000fe40003f05300 */
[----:B-1----:R-:W-:-:S05]  /*7470*/  I2FP.F32.U32 R3, R23 ;  /* 0x0000001700037245 */ /* 0x002fca0000201000 */
[----:B------:R-:W-:-:S04]  /*7480*/  FMUL R3, R3, UR4 ;  /* 0x0000000403037c20 */ /* 0x000fc80008400000 */
[----:B------:R1:W2:Y:S02]  /*7490*/  F2I.U32.TRUNC.NTZ R24, R3 ;  /* 0x0000000300187305 */ /* 0x0002a4000020f000 */
[----:B----4-:R-:W-:Y:S05]  /*74a0*/  @!P0 BRA `(.L_x_138) ;  /* 0x0000000000288947 */ /* 0x010fea0003800000 */
[----:B-1----:R-:W1:Y:S02]  /*74b0*/  LDC R3, c[0x0][0x8dc] ;  /* 0x00023700ff037b82 */ /* 0x002e640000000800 */
[----:B-1----:R-:W-:-:S04]  /*74c0*/  IADD3 R3, P0, R16, R3, RZ ;  /* 0x0000000310037210 */ /* 0x002fc80007f1e0ff */
[----:B------:R-:W-:-:S05]  /*74d0*/  IADD3.X R13, RZ, R17, RZ, P0, !PT ;  /* 0x00000011ff0d7210 */ /* 0x000fca00007fe4ff */
[----:B------:R-:W-:-:S04]  /*74e0*/  IMAD.WIDE.U32 R4, R13, R10, RZ ;  /* 0x0000000a0d047225 */ /* 0x000fc800078e00ff */
[----:B------:R-:W-:-:S04]  /*74f0*/  IMAD.WIDE.U32 R6, P0, R3, R11, R4 ;  /* 0x0000000b03067225 */ /* 0x000fc80007800004 */
[----:B------:R-:W-:-:S04]  /*7500*/  IMAD.WIDE.U32 R4, R3, R10, RZ ;  /* 0x0000000a03047225 */ /* 0x000fc800078e00ff */
[----:B------:R-:W-:Y:S01]  /*7510*/  IMAD.X R9, RZ, RZ, RZ, P0 ;  /* 0x000000ffff097224 */ /* 0x000fe200000e06ff */
[----:B------:R-:W-:Y:S01]  /*7520*/  IADD3 RZ, P0, R5, R6, RZ ;  /* 0x0000000605ff7210 */ /* 0x000fe20007f1e0ff */
[----:B------:R-:W-:-:S04]  /*7530*/  IMAD.MOV.U32 R8, RZ, RZ, R7 ;  /* 0x000000ffff087224 */ /* 0x000fc800078e0007 */
[----:B------:R-:W-:-:S08]  /*7540*/  IMAD.WIDE.U32.X R8, R13, R11, R8, P0 ;  /* 0x0000000b0d087225 */ /* 0x000fd000000e0408 */
.L_x_138:
[-CC-:B---3--:R-:W-:Y:S01]  /*7550*/  SHF.R.U64 R32, R8, R12.reuse, R9.reuse ;  /* 0x0000000c08207219 */ /* 0x188fe20000001209 */
[----:B------:R-:W3:Y:S01]  /*7560*/  LDC.64 R14, c[0x0][0x8e8] ;  /* 0x00023a00ff0e7b82 */ /* 0x000ee20000000a00 */
[----:B-1----:R-:W-:Y:S01]  /*7570*/  SHF.R.U32.HI R3, RZ, R12, R9 ;  /* 0x0000000cff037219 */ /* 0x002fe20000011609 */
[----:B------:R-:W-:Y:S01]  /*7580*/  ULDC UR4, c[0x0][0x154] ;  /* 0x0000550000047ab9 */ /* 0x000fe20000000800 */
[----:B------:R-:W-:Y:S02]  /*7590*/  IADD3 R7, P0, RZ, -R32, RZ ;  /* 0x80000020ff077210 */ /* 0x000fe40007f1e0ff */
[----:B--2---:R-:W-:-:S03]  /*75a0*/  IADD3 R24, -R24, RZ, RZ ;  /* 0x000000ff18187210 */ /* 0x004fc60007ffe1ff */
[----:B------:R-:W1:Y:S01]  /*75b0*/  LDC R8, c[0x0][0x8c0] ;  /* 0x00023000ff087b82 */ /* 0x000e620000000800 */
[----:B------:R-:W-:Y:S02]  /*75c0*/  IMAD.X R3, RZ, RZ, ~R3, P0 ;  /* 0x000000ffff037224 */ /* 0x000fe400000e0e03 */
[----:B------:R-:W-:-:S04]  /*75d0*/  IMAD.WIDE.U32 R4, R7, R20, R16 ;  /* 0x0000001407047225 */ /* 0x000fc800078e0010 */
[----:B------:R-:W-:Y:S01]  /*75e0*/  IMAD R6, R3, R20, RZ ;  /* 0x0000001403067224 */ /* 0x000fe200078e02ff */
[----:B------:R-:W2:Y:S01]  /*75f0*/  LDC R28, c[0x0][0x8b0] ;  /* 0x00022c00ff1c7b82 */ /* 0x000ea20000000800 */
[----:B------:R-:W-:Y:S02]  /*7600*/  IMAD R23, R26, R24, R23 ;  /* 0x000000181a177224 */ /* 0x000fe400078e0217 */
[----:B------:R-:W-:Y:S02]  /*7610*/  IMAD R3, R7, R21, R6 ;  /* 0x0000001507037224 */ /* 0x000fe400078e0206 */
[----:B------:R-:W-:Y:S02]  /*7620*/  IMAD.MOV.U32 R7, RZ, RZ, 0x1 ;  /* 0x00000001ff077424 */ /* 0x000fe400078e00ff */
[----:B------:R-:W-:Y:S01]  /*7630*/  IMAD.IADD R3, R5, 0x1, R3 ;  /* 0x0000000105037824 */ /* 0x000fe200078e0203 */
[----:B------:R-:W4:Y:S01]  /*7640*/  LDC R30, c[0x0][0x900] ;  /* 0x00024000ff1e7b82 */ /* 0x000f220000000800 */
[----:B------:R-:W-:-:S02]  /*7650*/  I2FP.F32.U32 R5, R25 ;  /* 0x0000001900057245 */ /* 0x000fc40000201000 */
[----:B---3--:R-:W-:-:S03]  /*7660*/  ISETP.NE.U32.AND P0, PT, R14, RZ, PT ;  /* 0x000000ff0e00720c */ /* 0x008fc60003f05070 */
[----:B------:R-:W-:Y:S01]  /*7670*/  FMUL R6, R5, UR4 ;  /* 0x0000000405067c20 */ /* 0x000fe20008400000 */
[----:B------:R-:W-:Y:S01]  /*7680*/  ISETP.NE.AND.EX P0, PT, R15, RZ, PT, P0 ;  /* 0x000000ff0f00720c */ /* 0x000fe20003f05300 */
[----:B------:R-:W3:Y:S01]  /*7690*/  LDC R24, c[0x0][0x148] ;  /* 0x00005200ff187b82 */ /* 0x000ee20000000800 */
[-CC-:B-1----:R-:W-:Y:S01]  /*76a0*/  SHF.R.U64 R12, R4, R8.reuse, R3.reuse ;  /* 0x00000008040c7219 */ /* 0x182fe20000001203 */
[----:B------:R1:W1:Y:S01]  /*76b0*/  F2I.U32.TRUNC.NTZ R20, R6 ;  /* 0x0000000600147305 */ /* 0x000262000020f000 */
[----:B------:R-:W-:Y:S01]  /*76c0*/  SHF.R.U32.HI R3, RZ, R8, R3 ;  /* 0x00000008ff037219 */ /* 0x000fe20000011603 */
[----:B------:R-:W-:-:S04]  /*76d0*/  IMAD.MOV.U32 R5, RZ, RZ, -0x1 ;  /* 0xffffffffff057424 */ /* 0x000fc800078e00ff */
[----:B------:R-:W1:Y:S01]  /*76e0*/  LDC R21, c[0x0][0x8a8] ;  /* 0x00022a00ff157b82 */ /* 0x000e620000000800 */
[-CC-:B--2---:R-:W-:Y:S02]  /*76f0*/  SHF.R.U64 R10, R12, R28.reuse, R3.reuse ;  /* 0x0000001c0c0a7219 */ /* 0x184fe40000001203 */
[----:B------:R-:W-:-:S05]  /*7700*/  SHF.R.U32.HI R3, RZ, R28, R3 ;  /* 0x0000001cff037219 */ /* 0x000fca0000011603 */
[----:B------:R-:W2:Y:S01]  /*7710*/  LDC R26, c[0x0][0x8f0] ;  /* 0x00023c00ff1a7b82 */ /* 0x000ea20000000800 */
[-C--:B----4-:R-:W-:Y:S02]  /*7720*/  SHF.L.U32 R4, R5, R30.reuse, RZ ;  /* 0x0000001e05047219 */ /* 0x090fe400000006ff */
[-CC-:B------:R-:W-:Y:S02]  /*7730*/  SHF.R.U64 R13, R10, R30.reuse, R3.reuse ;  /* 0x0000001e0a0d7219 */ /* 0x180fe40000001203 */
[----:B------:R-:W-:Y:S02]  /*7740*/  SHF.R.U32.HI R5, RZ, R30, R3 ;  /* 0x0000001eff057219 */ /* 0x000fe40000011603 */
[----:B------:R-:W-:Y:S01]  /*7750*/  LOP3.LUT R27, RZ, R4, RZ, 0x33, !PT ;  /* 0x00000004ff1b7212 */ /* 0x000fe200078e33ff */
[----:B------:R-:W4:Y:S01]  /*7760*/  LDC R29, c[0x0][0x8e0] ;  /* 0x00023800ff1d7b82 */ /* 0x000f220000000800 */
[----:B------:R-:W-:Y:S02]  /*7770*/  SHF.L.U32 R30, R7, R30, RZ ;  /* 0x0000001e071e7219 */ /* 0x000fe400000006ff */
[----:B------:R-:W-:-:S05]  /*7780*/  MOV R4, R13 ;  /* 0x0000000d00047202 */ /* 0x000fca0000000f00 */
[----:B------:R-:W1:Y:S01]  /*7790*/  LDC R31, c[0x0][0x8b8] ;  /* 0x00022e00ff1f7b82 */ /* 0x000e620000000800 */
[----:B------:R-:W-:Y:S05]  /*77a0*/  @!P0 BRA `(.L_x_139) ;  /* 0x0000000000288947 */ /* 0x000fea0003800000 */
[----:B------:R-:W5:Y:S02]  /*77b0*/  LDC R4, c[0x0][0x8f4] ;  /* 0x00023d00ff047b82 */ /* 0x000f640000000800 */
[----:B-----5:R-:W-:-:S05]  /*77c0*/  IADD3 R3, P0, R13, R4, RZ ;  /* 0x000000040d037210 */ /* 0x020fca0007f1e0ff */
[----:B------:R-:W-:-:S04]  /*77d0*/  IMAD.X R11, RZ, RZ, R5, P0 ;  /* 0x000000ffff0b7224 */ /* 0x000fc800000e0605 */
[----:B------:R-:W-:-:S04]  /*77e0*/  IMAD.WIDE.U32 R4, R11, R14, RZ ;  /* 0x0000000e0b047225 */ /* 0x000fc800078e00ff */
[----:B-1----:R-:W-:-:S04]  /*77f0*/  IMAD.WIDE.U32 R6, P0, R3, R15, R4 ;  /* 0x0000000f03067225 */ /* 0x002fc80007800004 */
[----:B------:R-:W-:-:S04]  /*7800*/  IMAD.WIDE.U32 R4, R3, R14, RZ ;  /* 0x0000000e03047225 */ /* 0x000fc800078e00ff */
[----:B------:R-:W-:Y:S01]  /*7810*/  IMAD.X R9, RZ, RZ, RZ, P0 ;  /* 0x000000ffff097224 */ /* 0x000fe200000e06ff */
[----:B------:R-:W-:Y:S01]  /*7820*/  IADD3 RZ, P0, R5, R6, RZ ;  /* 0x0000000605ff7210 */ /* 0x000fe20007f1e0ff */
[----:B------:R-:W-:-:S04]  /*7830*/  IMAD.MOV.U32 R8, RZ, RZ, R7 ;  /* 0x000000ffff087224 */ /* 0x000fc800078e0007 */
[----:B------:R-:W-:-:S08]  /*7840*/  IMAD.WIDE.U32.X R4, R11, R15, R8, P0 ;  /* 0x0000000f0b047225 */ /* 0x000fd000000e0408 */
.L_x_139:
[----:B------:R-:W-:Y:S02]  /*7850*/  ISETP.NE.AND P0, PT, R2, 0x1, PT ;  /* 0x000000010200780c */ /* 0x000fe40003f05270 */
[----:B--2---:R-:W-:Y:S01]  /*7860*/  SHF.R.U64 R3, R4, R26, R5 ;  /* 0x0000001a04037219 */ /* 0x004fe20000001205 */
[----:B-1----:R-:W-:Y:S01]  /*7870*/  VIADD R5, R21, 0xffffffff ;  /* 0xffffffff15057836 */ /* 0x002fe20000000000 */
[----:B------:R-:W-:Y:S02]  /*7880*/  LOP3.LUT R156, R10, R27, RZ, 0xc0, !PT ;  /* 0x0000001b0a9c7212 */ /* 0x000fe400078ec0ff */
[----:B------:R-:W-:Y:S01]  /*7890*/  IADD3 R20, -R20, RZ, RZ ;  /* 0x000000ff14147210 */ /* 0x000fe20007ffe1ff */
[----:B------:R-:W-:Y:S01]  /*78a0*/  IMAD.MOV R4, RZ, RZ, -R3 ;  /* 0x000000ffff047224 */ /* 0x000fe200078e0a03 */
[----:B------:R-:W-:Y:S01]  /*78b0*/  LOP3.LUT R12, R12, R5, RZ, 0xc0, !PT ;  /* 0x000000050c0c7212 */ /* 0x000fe200078ec0ff */
[----:B------:R-:W-:Y:S01]  /*78c0*/  IMAD R156, R30, R3, R156 ;  /* 0x000000031e9c7224 */ /* 0x000fe200078e029c */
[----:B------:R-:W-:Y:S01]  /*78d0*/  R2UR UR47, R32 ;  /* 0x00000000202f72ca */ /* 0x000fe200000e0000 */
[----:B----4-:R-:W-:-:S02]  /*78e0*/  IMAD R3, R4, R29, R13 ;  /* 0x0000001d04037224 */ /* 0x010fc400078e020d */
[----:B---3--:R-:W-:Y:S02]  /*78f0*/  @P0 IMAD R23, R24, R20, R25 ;  /* 0x0000001418170224 */ /* 0x008fe400078e0219 */
[----:B------:R-:W-:Y:S02]  /*7900*/  IMAD R3, R3, R21, R12 ;  /* 0x0000001503037224 */ /* 0x000fe400078e020c */
[----:B------:R-:W-:Y:S02]  /*7910*/  IMAD R156, R156, R31, R23 ;  /* 0x0000001f9c9c7224 */ /* 0x000fe400078e0217 */
[----:B------:R-:W-:-:S03]  /*7920*/  IMAD.MOV.U32 R4, RZ, RZ, 0x1 ;  /* 0x00000001ff047424 */ /* 0x000fc600078e00ff */
[----:B------:R-:W-:Y:S02]  /*7930*/  SEL R155, R3, R156, !P0 ;  /* 0x0000009c039b7207 */ /* 0x000fe40004000000 */
[----:B------:R-:W-:Y:S02]  /*7940*/  SEL R156, R156, R3, !P0 ;  /* 0x000000039c9c7207 */ /* 0x000fe40004000000 */
[----:B------:R-:W-:-:S07]  /*7950*/  PRMT R3, R4, 0x7610, R3 ;  /* 0x0000761004037816 */ /* 0x000fce0000000003 */
.L_x_137:
[----:B------:R-:W-:Y:S01]  /*7960*/  UIADD3 UR49, UR50, UR49, URZ ;  /* 0x0000003132317290 */ /* 0x000fe2000fffe03f */
[----:B------:R-:W-:Y:S01]  /*7970*/  LOP3.LUT P0, RZ, R3, 0xff, RZ, 0xc0, !PT ;  /* 0x000000ff03ff7812 */ /* 0x000fe2000780c0ff */
[----:B------:R-:W-:Y:S01]  /*7980*/  UIADD3 UR39, UR39, 0x8, URZ ;  /* 0x0000000827277890 */ /* 0x000fe2000fffe03f */
[----:B------:R-:W-:Y:S01]  /*7990*/  MOV R163, R0 ;  /* 0x0000000000a37202 */ /* 0x000fe20000000f00 */
[----:B------:R-:W-:Y:S02]  /*79a0*/  USHF.R.U32.HI UR4, URZ, 0x2, UR49 ;  /* 0x000000023f047899 */ /* 0x000fe40008011631 */
[----:B------:R-:W-:Y:S02]  /*79b0*/  UISETP.GT.U32.AND UP0, UPT, UR49, 0x3, UPT ;  /* 0x000000033100788c */ /* 0x000fe4000bf04070 */
[----:B------:R-:W-:Y:S02]  /*79c0*/  ULOP3.LUT UR4, UR4, 0x1, URZ, 0xc0, !UPT ;  /* 0x0000000104047892 */ /* 0x000fe4000f8ec03f */
[----:B------:R-:W-:-:S02]  /*79d0*/  UISETP.LT.U32.AND UP0, UPT, UR50, 0x4, UP0 ;  /* 0x000000043200788c */ /* 0x000fc40008701070 */
[----:B------:R-:W-:Y:S02]  /*79e0*/  UISETP.NE.U32.AND UP1, UPT, UR4, 0x1, UPT ;  /* 0x000000010400788c */ /* 0x000fe4000bf25070 */
[----:B------:R-:W-:Y:S02]  /*79f0*/  USEL UR5, URZ, 0x1, !UP0 ;  /* 0x000000013f057887 */ /* 0x000fe4000c000000 */
[----:B------:R-:W-:Y:S02]  /*7a00*/  UISETP.GT.U32.AND UP1, UPT, UR50, 0x3, !UP1 ;  /* 0x000000033200788c */ /* 0x000fe4000cf24070 */
[----:B------:R-:W-:Y:S02]  /*7a10*/  ULOP3.LUT UR49, UR49, 0x3, URZ, 0xc0, !UPT ;  /* 0x0000000331317892 */ /* 0x000fe4000f8ec03f */
[----:B------:R-:W-:-:S04]  /*7a20*/  USEL UR4, URZ, 0x1, !UP1 ;  /* 0x000000013f047887 */ /* 0x000fc8000c800000 */
[----:B------:R-:W-:Y:S01]  /*7a30*/  ULOP3.LUT UR48, UR4, UR48, UR5, 0x96, !UPT ;  /* 0x0000003004307292 */ /* 0x000fe2000f8e9605 */
[----:B------:R-:W-:Y:S11]  /*7a40*/  @P0 BRA `(.L_x_140) ;  /* 0xffffff9c00400947 */ /* 0x000ff6000383ffff */
[----:B------:R-:W-:-:S13]  /*7a50*/  PLOP3.LUT P0, PT, PT, PT, PT, 0x8, 0x0 ;  /* 0x000000000000781c */ /* 0x000fda0003f0e170 */
.L_x_22:
[----:B------:R-:W-:Y:S05]  /*7a60*/  @P0 BRA `(.L_x_14) ;  /* 0x0000002c00f80947 */ /* 0x000fea0003800000 */
[----:B------:R-:W-:Y:S01]  /*7a70*/  ULDC.64 UR6, c[0x0][0x588] ;  /* 0x0001620000067ab9 */ /* 0x000fe20000000a00 */
[----:B------:R-:W-:Y:S01]  /*7a80*/  ISETP.NE.U32.AND P1, PT, R167, RZ, PT ;  /* 0x000000ffa700720c */ /* 0x000fe20003f25070 */
[----:B------:R-:W-:-:S04]  /*7a90*/  DEPBAR.LE SB0, 0x0 ;  /* 0x000080000000791a */ /* 0x000fc80000000000 */
[----:B------:R-:W-:Y:S01]  /*7aa0*/  ISETP.NE.U32.AND P0, PT, RZ, UR6, PT ;  /* 0x00000006ff007c0c */ /* 0x000fe2000bf05070 */
[----:B------:R-:W-:Y:S01]  /*7ab0*/  BSSY B0, `(.L_x_141) ;  /* 0x0000015000007945 */ /* 0x000fe20003800000 */
[----:B------:R-:W-:Y:S02]  /*7ac0*/  ISETP.NE.AND.EX P1, PT, R166, RZ, PT, P1 ;  /* 0x000000ffa600720c */ /* 0x000fe40003f25310 */
[----:B------:R-:W-:-:S13]  /*7ad0*/  ISETP.NE.AND.EX P0, PT, RZ, UR7, PT, P0 ;  /* 0x00000007ff007c0c */ /* 0x000fda000bf05300 */
[----:B------:R-:W-:Y:S05]  /*7ae0*/  @P0 BRA P1, `(.L_x_142) ;  /* 0x0000000000440947 */ /* 0x000fea0000800000 */
[----:B------:R-:W-:-:S04]  /*7af0*/  ISETP.NE.U32.AND P0, PT, R167, RZ, PT ;  /* 0x000000ffa700720c */ /* 0x000fc80003f05070 */
[----:B------:R-:W-:-:S13]  /*7b00*/  ISETP.NE.AND.EX P0, PT, R166, RZ, PT, P0 ;  /* 0x000000ffa600720c */ /* 0x000fda0003f05300 */
[----:B------:R-:W-:Y:S05]  /*7b10*/  @!P0 BRA `(.L_x_143) ;  /* 0x00000000002c8947 */ /* 0x000fea0003800000 */
[----:B------:R-:W-:-:S13]  /*7b20*/  LOP3.LUT P0, RZ, R154, 0xff, RZ, 0xc0, !PT ;  /* 0x000000ff9aff7812 */ /* 0x000fda000780c0ff */
[----:B------:R-:W-:Y:S05]  /*7b30*/  @!P0 BRA `(.L_x_144) ;  /* 0x0000000000108947 */ /* 0x000fea0003800000 */
[----:B-----5:R-:W-:-:S13]  /*7b40*/  FSETP.NEU.AND P0, PT, R157, RZ, PT ;  /* 0x000000ff9d00720b */ /* 0x020fda0003f0d000 */
[----:B------:R-:W-:Y:S05]  /*7b50*/  @!P0 BREAK B0 ;  /* 0x0000000000008942 */ /* 0x000fea0003800000 */
[----:B------:R-:W-:Y:S05]  /*7b60*/  @P0 BRA `(.L_x_142) ;  /* 0x0000000000240947 */ /* 0x000fea0003800000 */
[----:B------:R-:W-:Y:S05]  /*7b70*/  BRA `(.L_x_14) ;  /* 0x0000002c00b47947 */ /* 0x000fea0003800000 */
.L_x_144:
[----:B------:R-:W-:-:S04]  /*7b80*/  ISETP.NE.U32.AND P0, PT, RZ, UR6, PT ;  /* 0x00000006ff007c0c */ /* 0x000fc8000bf05070 */
[----:B------:R-:W-:-:S13]  /*7b90*/  ISETP.NE.AND.EX P0, PT, RZ, UR7, PT, P0 ;  /* 0x00000007ff007c0c */ /* 0x000fda000bf05300 */
[----:B------:R-:W-:Y:S05]  /*7ba0*/  @!P0 BREAK B0 ;  /* 0x0000000000008942 */ /* 0x000fea0003800000 */
[----:B------:R-:W-:Y:S05]  /*7bb0*/  @P0 BRA `(.L_x_142) ;  /* 0x0000000000100947 */ /* 0x000fea0003800000 */
[----:B------:R-:W-:Y:S05]  /*7bc0*/  BRA `(.L_x_14) ;  /* 0x0000002c00a07947 */ /* 0x000fea0003800000 */
.L_x_143:
[----:B-----5:R-:W-:-:S13]  /*7bd0*/  FSETP.NEU.AND P0, PT, R157, RZ, PT ;  /* 0x000000ff9d00720b */ /* 0x020fda0003f0d000 */
[----:B------:R-:W-:Y:S05]  /*7be0*/  @!P0 BREAK B0 ;  /* 0x0000000000008942 */ /* 0x000fea0003800000 */
[----:B------:R-:W-:Y:S05]  /*7bf0*/  @!P0 BRA `(.L_x_14) ;  /* 0x0000002c00948947 */ /* 0x000fea0003800000 */
.L_x_142:
[----:B-1----:R-:W-:Y:S05]  /*7c00*/  BSYNC B0 ;  /* 0x0000000000007941 */ /* 0x002fea0003800000 */
.L_x_141:
[----:B------:R-:W-:-:S04]  /*7c10*/  LOP3.LUT R19, R19, 0x1, RZ, 0xfc, !PT ;  /* 0x0000000113137812 */ /* 0x000fc800078efcff */
[----:B------:R-:W-:-:S13]  /*7c20*/  ISETP.NE.AND P0, PT, R19, 0x3, PT ;  /* 0x000000031300780c */ /* 0x000fda0003f05270 */
[----:B------:R-:W-:Y:S05]  /*7c30*/  @!P0 BRA `(.L_x_145) ;  /* 0x0000000000048947 */ /* 0x000fea0003800000 */
[----:B------:R-:W-:Y:S01]  /*7c40*/  BPT.TRAP 0x1 ;  /* 0x000000040000795c */ /* 0x000fe20000300000 */
.L_x_145:
[----:B------:R-:W1:Y:S01]  /*7c50*/  S2UR UR5, SR_CgaCtaId ;  /* 0x00000000000579c3 */ /* 0x000e620000008800 */
[----:B------:R-:W-:Y:S02]  /*7c60*/  UMOV UR4, 0x400 ;  /* 0x0000040000047882 */ /* 0x000fe40000000000 */
[----:B-1----:R-:W-:-:S04]  /*7c70*/  ULEA UR4, UR5, UR4, 0x18 ;  /* 0x0000000405047291 */ /* 0x002fc8000f8ec03f */
[----:B------:R-:W-:-:S04]  /*7c80*/  ULEA UR4, UR36, UR4, 0x3 ;  /* 0x0000000424047291 */ /* 0x000fc8000f8e183f */
[----:B------:R-:W-:-:S04]  /*7c90*/  UIADD3 UR4, UR4, 0x60, URZ ;  /* 0x0000006004047890 */ /* 0x000fc8000fffe03f */
[----:B------:R-:W-:-:S09]  /*7ca0*/  UPRMT UR4, UR5, 0x654, UR4 ;  /* 0x0000065405047896 */ /* 0x000fd20008000004 */
[----:B------:R-:W-:Y:S01]  /*7cb0*/  SYNCS.ARRIVE.TRANS64.RED.A1T0 RZ, [UR4], RZ ;  /* 0x000000ffffff79a7 */ /* 0x000fe20008100404 */
[----:B------:R-:W-:Y:S05]  /*7cc0*/  BRA `(.L_x_14) ;  /* 0x0000002c00607947 */ /* 0x000fea0003800000 */
.L_x_13:
[----:B------:R-:W-:Y:S01]  /*7cd0*/  ULDC.64 UR4, c[0x0][0x8f8] ;  /* 0x00023e0000047ab9 */ /* 0x000fe20000000a00 */
[----:B------:R-:W-:Y:S01]  /*7ce0*/  PRMT R8, RZ, 0x7610, R8 ;  /* 0x00007610ff087816 */ /* 0x000fe20000000008 */
[----:B------:R-:W-:Y:S01]  /*7cf0*/  IMAD.MOV.U32 R20, RZ, RZ, -0x1 ;  /* 0xffffffffff147424 */ /* 0x000fe200078e00ff */
[----:B------:R-:W-:Y:S01]  /*7d00*/  ISETP.GE.U32.AND P1, PT, R16, UR4, PT ;  /* 0x0000000410007c0c */ /* 0x000fe2000bf26070 */
[----:B------:R-:W-:Y:S02]  /*7d10*/  IMAD.MOV.U32 R13, RZ, RZ, -0x1 ;  /* 0xffffffffff0d7424 */ /* 0x000fe400078e00ff */
[----:B------:R-:W-:Y:S01]  /*7d20*/  IMAD.MOV.U32 R12, RZ, RZ, -0x1 ;  /* 0xffffffffff0c7424 */ /* 0x000fe200078e00ff */
[----:B------:R-:W-:-:S13]  /*7d30*/  ISETP.GE.U32.AND.EX P1, PT, R17, UR5, PT, P1 ;  /* 0x0000000511007c0c */ /* 0x000fda000bf26110 */
[----:B------:R-:W-:Y:S05]  /*7d40*/  @P1 BRA `(.L_x_146) ;  /* 0x0000000400281947 */ /* 0x000fea0003800000 */
[----:B------:R-:W2:Y:S01]  /*7d50*/  LDC.64 R20, c[0x0][0x8d0] ;  /* 0x00023400ff147b82 */ /* 0x000ea20000000a00 */
[----:B------:R-:W-:Y:S01]  /*7d60*/  MOV R14, R16 ;  /* 0x00000010000e7202 */ /* 0x000fe20000000f00 */
[----:B------:R-:W-:-:S06]  /*7d70*/  IMAD.MOV.U32 R15, RZ, RZ, R17 ;  /* 0x000000ffff0f7224 */ /* 0x000fcc00078e0011 */
        /* <DEDUP_REMOVED lines=11> */
[----:B------:R-:W-:-:S03]  /*7e30*/  MOV R14, R13 ;  /* 0x0000000d000e7202 */ /* 0x000fc60000000f00 */
[----:B------:R-:W-:Y:S01]  /*7e40*/  IMAD.X R15, RZ, RZ, RZ, P1 ;  /* 0x000000ffff0f7224 */ /* 0x000fe200008e06ff */
[----:B------:R-:W-:-:S05]  /*7e50*/  IADD3 RZ, P1, R11, R12, RZ ;  /* 0x0000000c0bff7210 */ /* 0x000fca0007f3e0ff */
[----:B------:R-:W-:-:S08]  /*7e60*/  IMAD.WIDE.U32.X R14, R25, R21, R14, P1 ;  /* 0x00000015190e7225 */ /* 0x000fd000008e040e */
.L_x_147:
[----:B------:R-:W2:Y:S01]  /*7e70*/  LDC.64 R30, c[0x0][0x8e8] ;  /* 0x00023a00ff1e7b82 */ /* 0x000ea20000000a00 */
[-CC-:B------:R-:W-:Y:S02]  /*7e80*/  SHF.R.U64 R24, R14, R8.reuse, R15.reuse ;  /* 0x000000080e187219 */ /* 0x180fe4000000120f */
[----:B------:R-:W-:Y:S02]  /*7e90*/  SHF.R.U32.HI R8, RZ, R8, R15 ;  /* 0x00000008ff087219 */ /* 0x000fe4000001160f */
[----:B------:R-:W-:Y:S02]  /*7ea0*/  IADD3 R13, P1, RZ, -R24, RZ ;  /* 0x80000018ff0d7210 */ /* 0x000fe40007f3e0ff */
[----:B------:R-:W-:Y:S01]  /*7eb0*/  MOV R34, 0x1 ;  /* 0x0000000100227802 */ /* 0x000fe20000000f00 */
[----:B------:R-:W3:Y:S02]  /*7ec0*/  LDC R12, c[0x0][0x8c0] ;  /* 0x00023000ff0c7b82 */ /* 0x000ee40000000800 */
[----:B------:R-:W-:-:S04]  /*7ed0*/  IMAD.X R11, RZ, RZ, ~R8, P1 ;  /* 0x000000ffff0b7224 */ /* 0x000fc800008e0e08 */
[-C--:B------:R-:W-:Y:S02]  /*7ee0*/  IMAD R8, R11, R26.reuse, RZ ;  /* 0x0000001a0b087224 */ /* 0x080fe400078e02ff */
[----:B------:R-:W4:Y:S01]  /*7ef0*/  LDC R14, c[0x0][0x8b0] ;  /* 0x00022c00ff0e7b82 */ /* 0x000f220000000800 */
[----:B------:R-:W-:-:S04]  /*7f00*/  IMAD.WIDE.U32 R10, R13, R26, R16 ;  /* 0x0000001a0d0a7225 */ /* 0x000fc800078e0010 */
[----:B------:R-:W-:-:S03]  /*7f10*/  IMAD R13, R13, R27, R8 ;  /* 0x0000001b0d0d7224 */ /* 0x000fc600078e0208 */
[----:B------:R-:W5:Y:S01]  /*7f20*/  LDC R29, c[0x0][0x900] ;  /* 0x00024000ff1d7b82 */ /* 0x000f620000000800 */
[----:B------:R-:W-:Y:S01]  /*7f30*/  IMAD.IADD R11, R11, 0x1, R13 ;  /* 0x000000010b0b7824 */ /* 0x000fe200078e020d */
[----:B--2---:R-:W-:-:S04]  /*7f40*/  ISETP.NE.U32.AND P1, PT, R30, RZ, PT ;  /* 0x000000ff1e00720c */ /* 0x004fc80003f25070 */
[----:B------:R-:W-:Y:S02]  /*7f50*/  ISETP.NE.AND.EX P1, PT, R31, RZ, PT, P1 ;  /* 0x000000ff1f00720c */ /* 0x000fe40003f25310 */
[----:B------:R-:W2:Y:S01]  /*7f60*/  LDC R26, c[0x0][0x8a8] ;  /* 0x00022a00ff1a7b82 */ /* 0x000ea20000000800 */
[-CC-:B---3--:R-:W-:Y:S01]  /*7f70*/  SHF.R.U64 R20, R10, R12.reuse, R11.reuse ;  /* 0x0000000c0a147219 */ /* 0x188fe2000000120b */
[----:B------:R-:W-:Y:S01]  /*7f80*/  IMAD.MOV.U32 R10, RZ, RZ, -0x1 ;  /* 0xffffffffff0a7424 */ /* 0x000fe200078e00ff */
[----:B------:R-:W-:-:S05]  /*7f90*/  SHF.R.U32.HI R11, RZ, R12, R11 ;  /* 0x0000000cff0b7219 */ /* 0x000fca000001160b */
[----:B------:R-:W3:Y:S01]  /*7fa0*/  LDC R28, c[0x0][0x8f0] ;  /* 0x00023c00ff1c7b82 */ /* 0x000ee20000000800 */
[-CC-:B----4-:R-:W-:Y:S02]  /*7fb0*/  SHF.R.U64 R25, R20, R14.reuse, R11.reuse ;  /* 0x0000000e14197219 */ /* 0x190fe4000000120b */
[----:B------:R-:W-:-:S05]  /*7fc0*/  SHF.R.U32.HI R8, RZ, R14, R11 ;  /* 0x0000000eff087219 */ /* 0x000fca000001160b */
[----:B------:R-:W4:Y:S01]  /*7fd0*/  LDC R32, c[0x0][0x8e0] ;  /* 0x00023800ff207b82 */ /* 0x000f220000000800 */
[-C--:B-----5:R-:W-:Y:S02]  /*7fe0*/  SHF.L.U32 R10, R10, R29.reuse, RZ ;  /* 0x0000001d0a0a7219 */ /* 0x0a0fe400000006ff */
[-CC-:B------:R-:W-:Y:S02]  /*7ff0*/  SHF.R.U64 R27, R25, R29.reuse, R8.reuse ;  /* 0x0000001d191b7219 */ /* 0x180fe40000001208 */
[----:B------:R-:W-:Y:S02]  /*8000*/  LOP3.LUT R36, RZ, R10, RZ, 0x33, !PT ;  /* 0x0000000aff247212 */ /* 0x000fe400078e33ff */
[----:B------:R-:W-:Y:S01]  /*8010*/  SHF.R.U32.HI R11, RZ, R29, R8 ;  /* 0x0000001dff0b7219 */ /* 0x000fe20000011608 */
[----:B------:R-:W1:Y:S01]  /*8020*/  LDC R33, c[0x0][0x8b8] ;  /* 0x00022e00ff217b82 */ /* 0x000e620000000800 */
[----:B------:R-:W-:Y:S01]  /*8030*/  IMAD.MOV.U32 R10, RZ, RZ, R27 ;  /* 0x000000ffff0a7224 */ /* 0x000fe200078e001b */
[----:B------:R-:W-:Y:S06]  /*8040*/  @!P1 BRA `(.L_x_148) ;  /* 0x0000000000289947 */ /* 0x000fec0003800000 */
[----:B------:R-:W5:Y:S02]  /*8050*/  LDC R8, c[0x0][0x8f4] ;  /* 0x00023d00ff087b82 */ /* 0x000f640000000800 */
[----:B-----5:R-:W-:-:S05]  /*8060*/  IADD3 R15, P1, R27, R8, RZ ;  /* 0x000000081b0f7210 */ /* 0x020fca0007f3e0ff */
        /* <DEDUP_REMOVED lines=8> */
.L_x_148:
[----:B------:R-:W-:Y:S02]  /*80f0*/  ISETP.NE.AND P1, PT, R2, 0x1, PT ;  /* 0x000000010200780c */ /* 0x000fe40003f25270 */
[----:B---3--:R-:W-:Y:S01]  /*8100*/  SHF.R.U64 R8, R10, R28, R11 ;  /* 0x0000001c0a087219 */ /* 0x008fe2000000120b */
[----:B--2---:R-:W-:Y:S01]  /*8110*/  VIADD R11, R26, 0xffffffff ;  /* 0xffffffff1a0b7836 */ /* 0x004fe20000000000 */
[----:B------:R-:W-:Y:S02]  /*8120*/  SHF.L.U32 R34, R34, R29, RZ ;  /* 0x0000001d22227219 */ /* 0x000fe400000006ff */
[----:B------:R-:W-:Y:S01]  /*8130*/  LOP3.LUT R7, R25, R36, RZ, 0xc0, !PT ;  /* 0x0000002419077212 */ /* 0x000fe200078ec0ff */
[----:B------:R-:W-:Y:S01]  /*8140*/  IMAD.MOV R10, RZ, RZ, -R8 ;  /* 0x000000ffff0a7224 */ /* 0x000fe200078e0a08 */
[----:B------:R-:W-:-:S03]  /*8150*/  MOV R12, R24 ;  /* 0x00000018000c7202 */ /* 0x000fc60000000f00 */
[----:B------:R-:W-:Y:S01]  /*8160*/  IMAD R8, R34, R8, R7 ;  /* 0x0000000822087224 */ /* 0x000fe200078e0207 */
[----:B------:R-:W-:Y:S01]  /*8170*/  LOP3.LUT R7, R20, R11, RZ, 0xc0, !PT ;  /* 0x0000000b14077212 */ /* 0x000fe200078ec0ff */
[----:B------:R-:W-:Y:S02]  /*8180*/  @P1 IMAD R3, R9, R23, R6 ;  /* 0x0000001709031224 */ /* 0x000fe400078e0206 */
[----:B----4-:R-:W-:Y:S02]  /*8190*/  IMAD R6, R10, R32, R27 ;  /* 0x000000200a067224 */ /* 0x010fe400078e021b */
[----:B-1----:R-:W-:Y:S02]  /*81a0*/  IMAD R3, R8, R33, R3 ;  /* 0x0000002108037224 */ /* 0x002fe400078e0203 */
[----:B------:R-:W-:Y:S02]  /*81b0*/  IMAD R6, R6, R26, R7 ;  /* 0x0000001a06067224 */ /* 0x000fe400078e0207 */
[----:B------:R-:W-:-:S03]  /*81c0*/  IMAD.MOV.U32 R8, RZ, RZ, 0x1 ;  /* 0x00000001ff087424 */ /* 0x000fc600078e00ff */
[----:B------:R-:W-:Y:S02]  /*81d0*/  SEL R13, R6, R3, !P1 ;  /* 0x00000003060d7207 */ /* 0x000fe40004800000 */
[----:B------:R-:W-:-:S07]  /*81e0*/  SEL R20, R3, R6, !P1 ;  /* 0x0000000603147207 */ /* 0x000fce0004800000 */
.L_x_146:
[----:B------:R-:W-:-:S08]  /*81f0*/  NOP ;  /* 0x0000000000007918 */ /* 0x000fd00000000000 */
[----:B------:R-:W2:-:S00]  /*8200*/  USETMAXREG.DEALLOC.CTAPOOL 0x28 ;  /* 0x00000028000079c8 */ /* 0x000e8000080e0500 */
[----:B--2---:R-:W-:-:S13]  /*8210*/  ISETP.NE.AND P1, PT, R0, 0x1, PT ;  /* 0x000000010000780c */ /* 0x004fda0003f25270 */
[----:B------:R-:W-:Y:S05]  /*8220*/  @!P1 BRA `(.L_x_14) ;  /* 0x0000002800089947 */ /* 0x000fea0003800000 */
[----:B------:R-:W-:Y:S05]  /*8230*/  @!P4 BRA `(.L_x_149) ;  /* 0x000000180018c947 */ /* 0x000fea0003800000 */
[----:B------:R-:W-:-:S13]  /*8240*/  ISETP.NE.OR P0, PT, R0, 0x2, P0 ;  /* 0x000000020000780c */ /* 0x000fda0000705670 */
[----:B------:R-:W-:Y:S05]  /*8250*/  @P0 BRA `(.L_x_14) ;  /* 0x0000002400fc0947 */ /* 0x000fea0003800000 */
[----:B------:R-:W-:-:S13]  /*8260*/  LOP3.LUT P1, RZ, R8, 0xff, RZ, 0xc0, !PT ;  /* 0x000000ff08ff7812 */ /* 0x000fda000782c0ff */
[----:B------:R-:W-:Y:S05]  /*8270*/  @!P1 BRA `(.L_x_150) ;  /* 0x0000000000189947 */ /* 0x000fea0003800000 */
[----:B------:R-:W-:Y:S01]  /*8280*/  UMOV UR4, 0x400 ;  /* 0x0000040000047882 */ /* 0x000fe20000000000 */
[----:B------:R-:W-:Y:S01]  /*8290*/  IMAD.MOV.U32 R0, RZ, RZ, RZ ;  /* 0x000000ffff007224 */ /* 0x000fe200078e00ff */
[----:B-1----:R-:W-:-:S04]  /*82a0*/  ULEA UR4, UR37, UR4, 0x18 ;  /* 0x0000000425047291 */ /* 0x002fc8000f8ec03f */
[----:B------:R-:W-:-:S05]  /*82b0*/  SHF.L.U32 R0, R0, 0x1f, RZ ;  /* 0x0000001f00007819 */ /* 0x000fca00000006ff */
[----:B------:R-:W1:Y:S02]  /*82c0*/  SYNCS.PHASECHK.TRANS64.TRYWAIT P0, [UR4+0x88], R0 ;  /* 0x00008800ff0075a7 */ /* 0x000e640008000144 */
[----:B-1----:R-:W-:Y:S05]  /*82d0*/  @!P0 BRA `(.L_x_151) ;  /* 0x0000002800b48947 */ /* 0x002fea0003800000 */
.L_x_150:
[----:B------:R-:W-:Y:S01]  /*82e0*/  PRMT R9, RZ, 0x7610, R9 ;  /* 0x00007610ff097816 */ /* 0x000fe20000000009 */
[----:B------:R-:W-:Y:S06]  /*82f0*/  @P3 BRA `(.L_x_152) ;  /* 0x0000000000243947 */ /* 0x000fec0003800000 */
[----:B------:R-:W-:Y:S02]  /*8300*/  ULDC.64 UR4, c[0x0][0x588] ;  /* 0x0001620000047ab9 */ /* 0x000fe40000000a00 */
[----:B------:R-:W-:-:S04]  /*8310*/  ISETP.NE.U32.AND P0, PT, RZ, UR4, PT ;  /* 0x00000004ff007c0c */ /* 0x000fc8000bf05070 */
[----:B------:R-:W-:-:S13]  /*8320*/  ISETP.NE.AND.EX P0, PT, RZ, UR5, PT, P0 ;  /* 0x00000005ff007c0c */ /* 0x000fda000bf05300 */
[----:B------:R-:W-:Y:S05]  /*8330*/  @!P0 BRA `(.L_x_153) ;  /* 0x00000000000c8947 */ /* 0x000fea0003800000 */
[----:B------:R2:W5:Y:S01]  /*8340*/  LDG.E R11, desc[UR42][R4.64] ;  /* 0x0000002a040b7981 */ /* 0x000562000c1e1900 */
[----:B------:R-:W-:Y:S01]  /*8350*/  IMAD.MOV.U32 R9, RZ, RZ, 0x1 ;  /* 0x00000001ff097424 */ /* 0x000fe200078e00ff */
[----:B------:R-:W-:Y:S06]  /*8360*/  BRA `(.L_x_152) ;  /* 0x0000000000087947 */ /* 0x000fec0003800000 */
.L_x_153:
[----:B------:R-:W3:Y:S01]  /*8370*/  LDC R11, c[0x0][0x580] ;  /* 0x00016000ff0b7b82 */ /* 0x000ee20000000800 */
[----:B------:R-:W-:-:S07]  /*8380*/  IMAD.MOV.U32 R9, RZ, RZ, 0x1 ;  /* 0x00000001ff097424 */ /* 0x000fce00078e00ff */
.L_x_152:
[----:B------:R-:W-:Y:S05]  /*8390*/  @!P1 BRA `(.L_x_154) ;  /* 0x0000001400489947 */ /* 0x000fea0003800000 */
[----:B-1----:R-:W1:Y:S01]  /*83a0*/  LDC R0, c[0x0][0x900] ;  /* 0x00024000ff007b82 */ /* 0x002e620000000800 */
[----:B--2---:R-:W-:Y:S01]  /*83b0*/  MOV R5, 0xffffffff ;  /* 0xffffffff00057802 */ /* 0x004fe20000000f00 */
[----:B------:R-:W-:Y:S01]  /*83c0*/  IMAD.MOV.U32 R7, RZ, RZ, 0x1 ;  /* 0x00000001ff077424 */ /* 0x000fe200078e00ff */
[----:B------:R-:W-:Y:S01]  /*83d0*/  LOP3.LUT R10, R19, 0x2, RZ, 0xfc, !PT ;  /* 0x00000002130a7812 */ /* 0x000fe200078efcff */
[----:B------:R-:W-:Y:S01]  /*83e0*/  ULDC.64 UR22, c[0x0][0x198] ;  /* 0x0000660000167ab9 */ /* 0x000fe20000000a00 */
[----:B------:R-:W-:Y:S01]  /*83f0*/  ULDC.64 UR4, c[0x0][0x588] ;  /* 0x0001620000047ab9 */ /* 0x000fe20000000a00 */
[----:B------:R-:W-:Y:S01]  /*8400*/  ULDC.64 UR6, c[0x0][0x8f8] ;  /* 0x00023e0000067ab9 */ /* 0x000fe20000000a00 */
[----:B------:R-:W-:Y:S01]  /*8410*/  ULDC.64 UR14, c[0x0][0x590] ;  /* 0x00016400000e7ab9 */ /* 0x000fe20000000a00 */
[----:B------:R-:W2:Y:S01]  /*8420*/  LDC R3, c[0x0][0x8a8] ;  /* 0x00022a00ff037b82 */ /* 0x000ea20000000800 */
[-C--:B-1----:R-:W-:Y:S02]  /*8430*/  SHF.L.U32 R5, R5, R0.reuse, RZ ;  /* 0x0000000005057219 */ /* 0x082fe400000006ff */
[----:B------:R-:W-:-:S02]  /*8440*/  SHF.L.U32 R0, R7, R0, RZ ;  /* 0x0000000007007219 */ /* 0x000fc400000006ff */
[----:B------:R-:W-:Y:S01]  /*8450*/  LOP3.LUT R8, RZ, R5, RZ, 0x33, !PT ;  /* 0x00000005ff087212 */ /* 0x000fe200078e33ff */
[----:B--2---:R-:W-:-:S07]  /*8460*/  VIADD R3, R3, 0xffffffff ;  /* 0xffffffff03037836 */ /* 0x004fce0000000000 */
.L_x_210:
[----:B------:R-:W-:Y:S02]  /*8470*/  ISETP.NE.U32.AND P0, PT, RZ, UR14, PT ;  /* 0x0000000eff007c0c */ /* 0x000fe4000bf05070 */
[----:B------:R-:W-:Y:S02]  /*8480*/  R2UR UR19, R20 ;  /* 0x00000000141372ca */ /* 0x000fe400000e0000 */
[----:B------:R-:W-:Y:S02]  /*8490*/  R2UR UR18, R13 ;  /* 0x000000000d1272ca */ /* 0x000fe400000e0000 */
[----:B------:R-:W-:-:S09]  /*84a0*/  ISETP.NE.AND.EX P0, PT, RZ, UR15, PT, P0 ;  /* 0x0000000fff007c0c */ /* 0x000fd2000bf05300 */
[----:B------:R-:W-:Y:S02]  /*84b0*/  USHF.L.U32 UR19, UR19, 0x8, URZ ;  /* 0x0000000813137899 */ /* 0x000fe4000800063f */
[----:B------:R-:W-:Y:S02]  /*84c0*/  USHF.L.U32 UR18, UR18, 0x7, URZ ;  /* 0x0000000712127899 */ /* 0x000fe4000800063f */
[----:B--234-:R-:W-:Y:S10]  /*84d0*/  @!P0 BRA `(.L_x_155) ;  /* 0x00000000002c8947 */ /* 0x01cff40003800000 */
[----:B------:R-:W-:-:S04]  /*84e0*/  ISETP.NE.U32.AND P1, PT, RZ, UR4, PT ;  /* 0x00000004ff007c0c */ /* 0x000fc8000bf25070 */
[----:B------:R-:W-:-:S13]  /*84f0*/  ISETP.NE.AND.EX P1, PT, RZ, UR5, PT, P1 ;  /* 0x00000005ff007c0c */ /* 0x000fda000bf25310 */
[----:B------:R-:W-:Y:S05]  /*8500*/  @!P1 BRA `(.L_x_156) ;  /* 0x0000000000189947 */ /* 0x000fea0003800000 */
[----:B------:R-:W1:Y:S01]  /*8510*/  LDC.64 R4, c[0x0][0x588] ;  /* 0x00016200ff047b82 */ /* 0x000e620000000a00 */
[----:B------:R-:W-:-:S04]  /*8520*/  IMAD R7, R12, UR14, RZ ;  /* 0x0000000e0c077c24 */ /* 0x000fc8000f8e02ff */
[----:B-1----:R-:W-:-:S05]  /*8530*/  IMAD.WIDE R4, R7, 0x4, R4 ;  /* 0x0000000407047825 */ /* 0x002fca00078e0204 */
[----:B---3-5:R1:W5:Y:S01]  /*8540*/  LDG.E R11, desc[UR42][R4.64] ;  /* 0x0000002a040b7981 */ /* 0x028362000c1e1900 */
[----:B------:R-:W-:Y:S01]  /*8550*/  IMAD.MOV.U32 R9, RZ, RZ, 0x1 ;  /* 0x00000001ff097424 */ /* 0x000fe200078e00ff */
[----:B------:R-:W-:Y:S06]  /*8560*/  BRA `(.L_x_155) ;  /* 0x0000000000087947 */ /* 0x000fec0003800000 */
.L_x_156:
[----:B---3-5:R-:W2:Y:S01]  /*8570*/  LDC R11, c[0x0][0x580] ;  /* 0x00016000ff0b7b82 */ /* 0x028ea20000000800 */
[----:B------:R-:W-:-:S07]  /*8580*/  MOV R9, 0x1 ;  /* 0x0000000100097802 */ /* 0x000fce0000000f00 */
.L_x_155:
[----:B------:R-:W-:Y:S05]  /*8590*/  @!P0 BRA `(.L_x_157) ;  /* 0x00000000001c8947 */ /* 0x000fea0003800000 */
[----:B------:R-:W-:-:S13]  /*85a0*/  LOP3.LUT P2, RZ, R9, 0xff, RZ, 0xc0, !PT ;  /* 0x000000ff09ff7812 */ /* 0x000fda000784c0ff */
[----:B-1----:R-:W1:Y:S02]  /*85b0*/  @!P2 LDC.64 R4, c[0x0][0x588] ;  /* 0x00016200ff04ab82 */ /* 0x002e640000000a00 */
[----:B-1----:R-:W-:-:S04]  /*85c0*/  @!P2 ISETP.NE.U32.AND P0, PT, R4, RZ, PT ;  /* 0x000000ff0400a20c */ /* 0x002fc80003f05070 */
[----:B------:R-:W-:Y:S02]  /*85d0*/  @!P2 ISETP.NE.AND.EX P1, PT, R5, RZ, PT, P0 ;  /* 0x000000ff0500a20c */ /* 0x000fe40003f25300 */
[----:B--23-5:R-:W-:Y:S02]  /*85e0*/  @P2 FSETP.EQ.AND P0, PT, R11, RZ, PT ;  /* 0x000000ff0b00220b */ /* 0x02cfe40003f02000 */
[----:B------:R-:W-:Y:S01]  /*85f0*/  @!P2 PLOP3.LUT P0, PT, P1, PT, PT, 0x8, 0x0 ;  /* 0x000000000000a81c */ /* 0x000fe20000f0e170 */
[----:B------:R-:W-:-:S12]  /*8600*/  BRA `(.L_x_158) ;  /* 0x0000000000047947 */ /* 0x000fd80003800000 */
.L_x_157:
[----:B--23-5:R-:W-:-:S13]  /*8610*/  FSETP.EQ.AND P0, PT, R11, RZ, PT ;  /* 0x000000ff0b00720b */ /* 0x02cfda0003f02000 */
.L_x_158:
[----:B------:R-:W-:Y:S02]  /*8620*/  ISETP.NE.AND P2, PT, R10, 0x3, PT ;  /* 0x000000030a00780c */ /* 0x000fe40003f45270 */
[----:B------:R-:W-:-:S04]  /*8630*/  ELECT P1, URZ, PT ;  /* 0x00000000003f782f */ /* 0x000fc80003820000 */
[----:B------:R-:W-:-:S07]  /*8640*/  PLOP3.LUT P0, PT, P1, P0, PT, 0x20, 0x0 ;  /* 0x000000000000781c */ /* 0x000fce0000f00470 */
[----:B------:R-:W-:Y:S06]  /*8650*/  @!P2 BRA `(.L_x_159) ;  /* 0x000000000004a947 */ /* 0x000fec0003800000 */
[----:B------:R-:W-:Y:S01]  /*8660*/  BPT.TRAP 0x1 ;  /* 0x000000040000795c */ /* 0x000fe20000300000 */
.L_x_159:
[----:B------:R-:W2:Y:S01]  /*8670*/  S2UR UR37, SR_CgaCtaId ;  /* 0x00000000002579c3 */ /* 0x000ea20000008800 */
[----:B------:R-:W-:Y:S01]  /*8680*/  UMOV UR13, 0x400 ;  /* 0x00000400000d7882 */ /* 0x000fe20000000000 */
[----:B-1----:R-:W-:-:S05]  /*8690*/  IMAD.MOV.U32 R4, RZ, RZ, 0x1 ;  /* 0x00000001ff047424 */ /* 0x002fca00078e00ff */
[----:B------:R-:W-:Y:S01]  /*86a0*/  SHF.L.U32 R4, R4, 0x1f, RZ ;  /* 0x0000001f04047819 */ /* 0x000fe200000006ff */
[----:B--2---:R-:W-:-:S09]  /*86b0*/  ULEA UR13, UR37, UR13, 0x18 ;  /* 0x0000000d250d7291 */ /* 0x004fd2000f8ec03f */
[----:B------:R-:W1:Y:S02]  /*86c0*/  SYNCS.PHASECHK.TRANS64.TRYWAIT P1, [UR13+0x60], R4 ;  /* 0x00006004ff0075a7 */ /* 0x000e64000802014d */
[----:B-1----:R-:W-:Y:S05]  /*86d0*/  @!P1 BRA `(.L_x_160) ;  /* 0x0000002400cc9947 */ /* 0x002fea0003800000 */
.L_x_245:
[----:B------:R-:W-:Y:S04]  /*86e0*/  BSSY B0, `(.L_x_161) ;  /* 0x000000e000007945 */ /* 0x000fe80003800000 */
[----:B------:R-:W-:Y:S05]  /*86f0*/  @!P0 BRA `(.L_x_162) ;  /* 0x0000000000308947 */ /* 0x000fea0003800000 */
[----:B------:R-:W-:Y:S01]  /*8700*/  R2UR UR20, R12 ;  /* 0x000000000c1472ca */ /* 0x000fe200000e0000 */
[----:B------:R-:W-:Y:S02]  /*8710*/  UIADD3 UR8, UP0, UR22, 0x3f0, URZ ;  /* 0x000003f016087890 */ /* 0x000fe4000ff1e03f */
[----:B------:R-:W-:Y:S02]  /*8720*/  UIADD3 UR16, UR13, 0x200, URZ ;  /* 0x000002000d107890 */ /* 0x000fe4000fffe03f */
[----:B------:R-:W-:Y:S02]  /*8730*/  UIADD3 UR17, UR13, 0x40, URZ ;  /* 0x000000400d117890 */ /* 0x000fe4000fffe03f */
[----:B------:R-:W-:Y:S01]  /*8740*/  UIADD3.X UR9, URZ, UR23, URZ, UP0, !UPT ;  /* 0x000000173f097290 */ /* 0x000fe200087fe43f */
[----:B------:R-:W-:Y:S01]  /*8750*/  UMOV UR10, 0x0 ;  /* 0x00000000000a7882 */ /* 0x000fe20000000000 */
[----:B------:R-:W-:-:S07]  /*8760*/  UMOV UR11, 0x10000000 ;  /* 0x10000000000b7882 */ /* 0x000fce0000000000 */
[----:B------:R2:W-:Y:S02]  /*8770*/  UTMALDG.3D [UR16], [UR8], desc[UR10] ;  /* 0x00000a10080075b4 */ /* 0x0005e40008011000 */
[----:B--2---:R-:W-:Y:S05]  /*8780*/  @!P2 BRA `(.L_x_163) ;  /* 0x000000000004a947 */ /* 0x004fea0003800000 */
[----:B------:R-:W-:Y:S01]  /*8790*/  BPT.TRAP 0x1 ;  /* 0x000000040000795c */ /* 0x000fe20000300000 */
.L_x_163:
[----:B-1----:R-:W1:Y:S02]  /*87a0*/  LDC R5, c[0x0][0x800] ;  /* 0x00020000ff057b82 */ /* 0x002e640000000800 */
[----:B-1----:R2:W-:Y:S02]  /*87b0*/  SYNCS.ARRIVE.TRANS64.RED.A0TR RZ, [UR13+0x40], R5 ;  /* 0x00004005ffff79a7 */ /* 0x0025e4000830040d */
.L_x_162:
[----:B------:R-:W-:Y:S05]  /*87c0*/  BSYNC B0 ;  /* 0x0000000000007941 */ /* 0x000fea0003800000 */
.L_x_161:
[----:B------:R-:W-:Y:S05]  /*87d0*/  @!P2 BRA `(.L_x_164) ;  /* 0x000000000004a947 */ /* 0x000fea0003800000 */
[----:B------:R-:W-:Y:S01]  /*87e0*/  BPT.TRAP 0x1 ;  /* 0x000000040000795c */ /* 0x000fe20000300000 */
.L_x_164:
[----:B------:R-:W-:-:S04]  /*87f0*/  UIADD3 UR33, UR13, 0x40, URZ ;  /* 0x000000400d217890 */ /* 0x000fc8000fffe03f */
[----:B------:R-:W-:-:S09]  /*8800*/  UPRMT UR16, UR37, 0x654, UR33 ;  /* 0x0000065425107896 */ /* 0x000fd20008000021 */
[----:B------:R-:W-:Y:S01]  /*8810*/  SYNCS.ARRIVE.TRANS64.RED.A1T0 RZ, [UR16], RZ ;  /* 0x000000ffffff79a7 */ /* 0x000fe20008100410 */
[----:B------:R-:W-:Y:S05]  /*8820*/  @!P2 BRA `(.L_x_165) ;  /* 0x000000000004a947 */ /* 0x000fea0003800000 */
[----:B------:R-:W-:Y:S01]  /*8830*/  BPT.TRAP 0x1 ;  /* 0x000000040000795c */ /* 0x000fe20000300000 */
.L_x_165:
[----:B------:R-:W3:Y:S02]  /*8840*/  SYNCS.PHASECHK.TRANS64.TRYWAIT P1, [UR13+0x68], R4 ;  /* 0x00006804ff0075a7 */ /* 0x000ee4000802014d */
[----:B---3--:R-:W-:Y:S05]  /*8850*/  @!P1 BRA `(.L_x_166) ;  /* 0x0000002400849947 */ /* 0x008fea0003800000 */
.L_x_246:
[----:B------:R-:W-:Y:S04]  /*8860*/  BSSY B0, `(.L_x_167) ;  /* 0x0000010000007945 */ /* 0x000fe80003800000 */
[----:B------:R-:W-:Y:S05]  /*8870*/  @!P0 BRA `(.L_x_168) ;  /* 0x0000000000388947 */ /* 0x000fea0003800000 */
[----:B------:R-:W-:Y:S01]  /*8880*/  UIADD3 UR20, UP0, UR22, 0x3f0, URZ ;  /* 0x000003f016147890 */ /* 0x000fe2000ff1e03f */
[----:B------:R-:W-:Y:S01]  /*8890*/  R2UR UR12, R12 ;  /* 0x000000000c0c72ca */ /* 0x000fe200000e0000 */
[----:B------:R-:W-:Y:S02]  /*88a0*/  UIADD3 UR11, UR19, 0x80, URZ ;  /* 0x00000080130b7890 */ /* 0x000fe4000fffe03f */
[----:B------:R-:W-:Y:S02]  /*88b0*/  UIADD3 UR8, UR13, 0x2200, URZ ;  /* 0x000022000d087890 */ /* 0x000fe4000fffe03f */
[----:B------:R-:W-:Y:S02]  /*88c0*/  UIADD3 UR9, UR13, 0x48, URZ ;  /* 0x000000480d097890 */ /* 0x000fe4000fffe03f */
[----:B------:R-:W-:Y:S01]  /*88d0*/  UIADD3.X UR21, URZ, UR23, URZ, UP0, !UPT ;  /* 0x000000173f157290 */ /* 0x000fe200087fe43f */
[----:B------:R-:W-:Y:S01]  /*88e0*/  UMOV UR24, 0x0 ;  /* 0x0000000000187882 */ /* 0x000fe20000000000 */
[----:B------:R-:W-:Y:S01]  /*88f0*/  UMOV UR25, 0x10000000 ;  /* 0x1000000000197882 */ /* 0x000fe20000000000 */
[----:B------:R-:W-:-:S06]  /*8900*/  UMOV UR10, UR18 ;  /* 0x00000012000a7c82 */ /* 0x000fcc0008000000 */
[----:B------:R3:W-:Y:S02]  /*8910*/  UTMALDG.3D [UR8], [UR20], desc[UR24] ;  /* 0x00001808140075b4 */ /* 0x0007e40008011000 */
[----:B---3--:R-:W-:Y:S05]  /*8920*/  @!P2 BRA `(.L_x_169) ;  /* 0x000000000004a947 */ /* 0x008fea0003800000 */
[----:B------:R-:W-:Y:S01]  /*8930*/  BPT.TRAP 0x1 ;  /* 0x000000040000795c */ /* 0x000fe20000300000 */
.L_x_169:
[----:B-12---:R-:W1:Y:S02]  /*8940*/  LDC R5, c[0x0][0x800] ;  /* 0x00020000ff057b82 */ /* 0x006e640000000800 */
[----:B-1----:R3:W-:Y:S02]  /*8950*/  SYNCS.ARRIVE.TRANS64.RED.A0TR RZ, [UR13+0x48], R5 ;  /* 0x00004805ffff79a7 */ /* 0x0027e4000830040d */
.L_x_168:
[----:B------:R-:W-:Y:S05]  /*8960*/  BSYNC B0 ;  /* 0x0000000000007941 */ /* 0x000fea0003800000 */
.L_x_167:
[----:B------:R-:W-:Y:S05]  /*8970*/  @!P2 BRA `(.L_x_170) ;  /* 0x000000000004a947 */ /* 0x000fea0003800000 */
[----:B------:R-:W-:Y:S01]  /*8980*/  BPT.TRAP 0x1 ;  /* 0x000000040000795c */ /* 0x000fe20000300000 */
.L_x_170:
[----:B------:R-:W-:Y:S02]  /*8990*/  UIADD3 UR25, UR13, 0x48, URZ ;  /* 0x000000480d197890 */ /* 0x000fe4000fffe03f */
[----:B------:R-:W-:Y:S02]  /*89a0*/  UIADD3 UR10, UR18, 0x20, URZ ;  /* 0x00000020120a7890 */ /* 0x000fe4000fffe03f */
[----:B------:R-:W-:-:S09]  /*89b0*/  UPRMT UR20, UR37, 0x654, UR25 ;  /* 0x0000065425147896 */ /* 0x000fd20008000019 */
[----:B------:R-:W-:Y:S01]  /*89c0*/  SYNCS.ARRIVE.TRANS64.RED.A1T0 RZ, [UR20], RZ ;  /* 0x000000ffffff79a7 */ /* 0x000fe20008100414 */
[----:B------:R-:W-:Y:S05]  /*89d0*/  @!P2 BRA `(.L_x_171) ;  /* 0x000000000004a947 */ /* 0x000fea0003800000 */
[----:B------:R-:W-:Y:S01]  /*89e0*/  BPT.TRAP 0x1 ;  /* 0x000000040000795c */ /* 0x000fe20000300000 */
.L_x_171:
[----:B------:R-:W4:Y:S02]  /*89f0*/  SYNCS.PHASECHK.TRANS64.TRYWAIT P1, [UR13+0x70], R4 ;  /* 0x00007004ff0075a7 */ /* 0x000f24000802014d */
[----:B----4-:R-:W-:Y:S05]  /*8a00*/  @!P1 BRA `(.L_x_172) ;  /* 0x0000002400309947 */ /* 0x010fea0003800000 */
.L_x_247:
        /* <DEDUP_REMOVED lines=8> */
[----:B------:R-:W-:Y:S01]  /*8a90*/  UMOV UR29, 0x10000000 ;  /* 0x10000000001d7882 */ /* 0x000fe20000000000 */
[----:B------:R-:W-:-:S06]  /*8aa0*/  UMOV UR11, UR19 ;  /* 0x00000013000b7c82 */ /* 0x000fcc0008000000 */
[----:B------:R4:W-:Y:S02]  /*8ab0*/  UTMALDG.3D [UR8], [UR26], desc[UR28] ;  /* 0x00001c081a0075b4 */ /* 0x0009e40008011000 */
[----:B----4-:R-:W-:Y:S05]  /*8ac0*/  @!P2 BRA `(.L_x_175) ;  /* 0x000000000004a947 */ /* 0x010fea0003800000 */
[----:B------:R-:W-:Y:S01]  /*8ad0*/  BPT.TRAP 0x1 ;  /* 0x000000040000795c */ /* 0x000fe20000300000 */
.L_x_175:
[----:B-123--:R-:W1:Y:S02]  /*8ae0*/  LDC R5, c[0x0][0x800] ;  /* 0x00020000ff057b82 */ /* 0x00ee640000000800 */
[----:B-1----:R4:W-:Y:S02]  /*8af0*/  SYNCS.ARRIVE.TRANS64.RED.A0TR RZ, [UR13+0x50], R5 ;  /* 0x00005005ffff79a7 */ /* 0x0029e4000830040d */
.L_x_174:
[----:B------:R-:W-:Y:S05]  /*8b00*/  BSYNC B0 ;  /* 0x0000000000007941 */ /* 0x000fea0003800000 */
.L_x_173:
[----:B------:R-:W-:Y:S05]  /*8b10*/  @!P2 BRA `(.L_x_176) ;  /* 0x000000000004a947 */ /* 0x000fea0003800000 */
[----:B------:R-:W-:Y:S01]  /*8b20*/  BPT.TRAP 0x1 ;  /* 0x000000040000795c */ /* 0x000fe20000300000 */
.L_x_176:
[----:B------:R-:W-:-:S04]  /*8b30*/  UIADD3 UR17, UR13, 0x50, URZ ;  /* 0x000000500d117890 */ /* 0x000fc8000fffe03f */
[----:B------:R-:W-:-:S09]  /*8b40*/  UPRMT UR21, UR37, 0x654, UR17 ;  /* 0x0000065425157896 */ /* 0x000fd20008000011 */
[----:B------:R-:W-:Y:S01]  /*8b50*/  SYNCS.ARRIVE.TRANS64.RED.A1T0 RZ, [UR21], RZ ;  /* 0x000000ffffff79a7 */ /* 0x000fe20008100415 */
[----:B------:R-:W-:Y:S05]  /*8b60*/  @!P2 BRA `(.L_x_177) ;  /* 0x000000000004a947 */ /* 0x000fea0003800000 */
[----:B------:R-:W-:Y:S01]  /*8b70*/  BPT.TRAP 0x1 ;  /* 0x000000040000795c */ /* 0x000fe20000300000 */
.L_x_177:
[----:B------:R-:W5:Y:S02]  /*8b80*/  SYNCS.PHASECHK.TRANS64.TRYWAIT P1, [UR13+0x78], R4 ;  /* 0x00007804ff0075a7 */ /* 0x000f64000802014d */
[----:B-----5:R-:W-:Y:S05]  /*8b90*/  @!P1 BRA `(.L_x_178) ;  /* 0x0000002000e49947 */ /* 0x020fea0003800000 */
.L_x_248:
        /* <DEDUP_REMOVED lines=9> */
[----:B------:R-:W-:-:S07]  /*8c30*/  UMOV UR29, 0x10000000 ;  /* 0x10000000001d7882 */ /* 0x000fce0000000000 */
[----:B------:R1:W-:Y:S02]  /*8c40*/  UTMALDG.3D [UR8], [UR26], desc[UR28] ;  /* 0x00001c081a0075b4 */ /* 0x0003e40008011000 */
[----:B-1----:R-:W-:Y:S05]  /*8c50*/  @!P2 BRA `(.L_x_181) ;  /* 0x000000000004a947 */ /* 0x002fea0003800000 */
[----:B------:R-:W-:Y:S01]  /*8c60*/  BPT.TRAP 0x1 ;  /* 0x000000040000795c */ /* 0x000fe20000300000 */
.L_x_181:
[----:B------:R-:W1:Y:S02]  /*8c70*/  LDC R4, c[0x0][0x800] ;  /* 0x00020000ff047b82 */ /* 0x000e640000000800 */
[----:B-1----:R1:W-:Y:S02]  /*8c80*/  SYNCS.ARRIVE.TRANS64.RED.A0TR RZ, [UR13+0x58], R4 ;  /* 0x00005804ffff79a7 */ /* 0x0023e4000830040d */
.L_x_180:
[----:B------:R-:W-:Y:S05]  /*8c90*/  BSYNC B0 ;  /* 0x0000000000007941 */ /* 0x000fea0003800000 */
.L_x_179:
[----:B------:R-:W-:Y:S05]  /*8ca0*/  @!P2 BRA `(.L_x_182) ;  /* 0x000000000004a947 */ /* 0x000fea0003800000 */
[----:B------:R-:W-:Y:S01]  /*8cb0*/  BPT.TRAP 0x1 ;  /* 0x000000040000795c */ /* 0x000fe20000300000 */
.L_x_182:
[----:B------:R-:W-:Y:S02]  /*8cc0*/  UIADD3 UR9, UR13, 0x58, URZ ;  /* 0x000000580d097890 */ /* 0x000fe4000fffe03f */
[----:B------:R-:W-:Y:S02]  /*8cd0*/  UIADD3 UR34, UR18, 0x40, URZ ;  /* 0x0000004012227890 */ /* 0x000fe4000fffe03f */
[----:B------:R-:W-:-:S09]  /*8ce0*/  UPRMT UR29, UR37, 0x654, UR9 ;  /* 0x00000654251d7896 */ /* 0x000fd20008000009 */
[----:B------:R-:W-:Y:S01]  /*8cf0*/  SYNCS.ARRIVE.TRANS64.RED.A1T0 RZ, [UR29], RZ ;  /* 0x000000ffffff79a7 */ /* 0x000fe2000810041d */
[----:B------:R-:W-:Y:S05]  /*8d00*/  @!P2 BRA `(.L_x_183) ;  /* 0x000000000004a947 */ /* 0x000fea0003800000 */
[----:B------:R-:W-:Y:S01]  /*8d10*/  BPT.TRAP 0x1 ;  /* 0x000000040000795c */ /* 0x000fe20000300000 */
.L_x_183:
[----:B-1----:R-:W-:-:S04]  /*8d20*/  SHF.L.U32 R4, RZ, 0x1f, RZ ;  /* 0x0000001fff047819 */ /* 0x002fc800000006ff */
[----:B------:R-:W1:Y:S02]  /*8d30*/  SYNCS.PHASECHK.TRANS64.TRYWAIT P1, [UR13+0x60], R4 ;  /* 0x00006004ff0075a7 */ /* 0x000e64000802014d */
[----:B-1----:R-:W-:Y:S05]  /*8d40*/  @!P1 BRA `(.L_x_184) ;  /* 0x0000002000909947 */ /* 0x002fea0003800000 */
.L_x_249:
[----:B------:R-:W-:Y:S04]  /*8d50*/  BSSY B0, `(.L_x_185) ;  /* 0x000000e000007945 */ /* 0x000fe80003800000 */
[----:B------:R-:W-:Y:S05]  /*8d60*/  @!P0 BRA `(.L_x_186) ;  /* 0x0000000000308947 */ /* 0x000fea0003800000 */
[----:B------:R-:W-:Y:S01]  /*8d70*/  R2UR UR36, R12 ;  /* 0x000000000c2472ca */ /* 0x000fe200000e0000 */
[----:B------:R-:W-:Y:S02]  /*8d80*/  UIADD3 UR10, UP0, UR22, 0x3f0, URZ ;  /* 0x000003f0160a7890 */ /* 0x000fe4000ff1e03f */
[----:B------:R-:W-:Y:S02]  /*8d90*/  UIADD3 UR32, UR13, 0x200, URZ ;  /* 0x000002000d207890 */ /* 0x000fe4000fffe03f */
[----:B------:R-:W-:Y:S01]  /*8da0*/  UIADD3.X UR11, URZ, UR23, URZ, UP0, !UPT ;  /* 0x000000173f0b7290 */ /* 0x000fe200087fe43f */
[----:B------:R-:W-:Y:S01]  /*8db0*/  UMOV UR26, 0x0 ;  /* 0x00000000001a7882 */ /* 0x000fe20000000000 */
[----:B------:R-:W-:Y:S01]  /*8dc0*/  UMOV UR27, 0x10000000 ;  /* 0x10000000001b7882 */ /* 0x000fe20000000000 */
[----:B------:R-:W-:-:S06]  /*8dd0*/  UMOV UR35, UR19 ;  /* 0x0000001300237c82 */ /* 0x000fcc0008000000 */
[----:B------:R1:W-:Y:S02]  /*8de0*/  UTMALDG.3D [UR32], [UR10], desc[UR26] ;  /* 0x00001a200a0075b4 */ /* 0x0003e40008011000 */
[----:B-1----:R-:W-:Y:S05]  /*8df0*/  @!P2 BRA `(.L_x_187) ;  /* 0x000000000004a947 */ /* 0x002fea0003800000 */
[----:B------:R-:W-:Y:S01]  /*8e00*/  BPT.TRAP 0x1 ;  /* 0x000000040000795c */ /* 0x000fe20000300000 */
.L_x_187:
[----:B--234-:R-:W1:Y:S02]  /*8e10*/  LDC R5, c[0x0][0x800] ;  /* 0x00020000ff057b82 */ /* 0x01ce640000000800 */
[----:B-1----:R1:W-:Y:S02]  /*8e20*/  SYNCS.ARRIVE.TRANS64.RED.A0TR RZ, [UR13+0x40], R5 ;  /* 0x00004005ffff79a7 */ /* 0x0023e4000830040d */
.L_x_186:
[----:B------:R-:W-:Y:S05]  /*8e30*/  BSYNC B0 ;  /* 0x0000000000007941 */ /* 0x000fea0003800000 */
.L_x_185:
[----:B------:R-:W-:Y:S05]  /*8e40*/  @!P2 BRA `(.L_x_188) ;  /* 0x000000000004a947 */ /* 0x000fea0003800000 */
[----:B------:R-:W-:Y:S01]  /*8e50*/  BPT.TRAP 0x1 ;  /* 0x000000040000795c */ /* 0x000fe20000300000 */
.L_x_188:
[----:B------:R-:W-:Y:S01]  /*8e60*/  SYNCS.ARRIVE.TRANS64.RED.A1T0 RZ, [UR16], RZ ;  /* 0x000000ffffff79a7 */ /* 0x000fe20008100410 */
[----:B------:R-:W-:Y:S05]  /*8e70*/  @!P2 BRA `(.L_x_189) ;  /* 0x000000000004a947 */ /* 0x000fea0003800000 */
[----:B------:R-:W-:Y:S01]  /*8e80*/  BPT.TRAP 0x1 ;  /* 0x000000040000795c */ /* 0x000fe20000300000 */
.L_x_189:
[----:B------:R-:W5:Y:S02]  /*8e90*/  SYNCS.PHASECHK.TRANS64.TRYWAIT P1, [UR13+0x68], R4 ;  /* 0x00006804ff0075a7 */ /* 0x000f64000802014d */
[----:B-----5:R-:W-:Y:S05]  /*8ea0*/  @!P1 BRA `(.L_x_190) ;  /* 0x0000002000509947 */ /* 0x020fea0003800000 */
.L_x_250:
        /* <DEDUP_REMOVED lines=13> */
.L_x_193:
[----:B--234-:R-:W1:Y:S02]  /*8f80*/  LDC R5, c[0x0][0x800] ;  /* 0x00020000ff057b82 */ /* 0x01ce640000000800 */
[----:B-1----:R1:W-:Y:S02]  /*8f90*/  SYNCS.ARRIVE.TRANS64.RED.A0TR RZ, [UR13+0x48], R5 ;  /* 0x00004805ffff79a7 */ /* 0x0023e4000830040d */
.L_x_192:
[----:B------:R-:W-:Y:S05]  /*8fa0*/  BSYNC B0 ;  /* 0x0000000000007941 */ /* 0x000fea0003800000 */
.L_x_191:
[----:B------:R-:W-:Y:S05]  /*8fb0*/  @!P2 BRA `(.L_x_194) ;  /* 0x000000000004a947 */ /* 0x000fea0003800000 */
[----:B------:R-:W-:Y:S01]  /*8fc0*/  BPT.TRAP 0x1 ;  /* 0x000000040000795c */ /* 0x000fe20000300000 */
.L_x_194:
[----:B------:R-:W-:Y:S01]  /*8fd0*/  SYNCS.ARRIVE.TRANS64.RED.A1T0 RZ, [UR20], RZ ;  /* 0x000000ffffff79a7 */ /* 0x000fe20008100414 */
[----:B------:R-:W-:Y:S01]  /*8fe0*/  UIADD3 UR18, UR18, 0x60, URZ ;  /* 0x0000006012127890 */ /* 0x000fe2000fffe03f */
[----:B------:R-:W-:Y:S11]  /*8ff0*/  @!P2 BRA `(.L_x_195) ;  /* 0x000000000004a947 */ /* 0x000ff60003800000 */
[----:B------:R-:W-:Y:S01]  /*9000*/  BPT.TRAP 0x1 ;  /* 0x000000040000795c */ /* 0x000fe20000300000 */
.L_x_195:
[----:B------:R-:W5:Y:S02]  /*9010*/  SYNCS.PHASECHK.TRANS64.TRYWAIT P1, [UR13+0x70], R4 ;  /* 0x00007004ff0075a7 */ /* 0x000f64000802014d */
[----:B-----5:R-:W-:Y:S05]  /*9020*/  @!P1 BRA `(.L_x_196) ;  /* 0x0000002000089947 */ /* 0x020fea0003800000 */
.L_x_251:
[----:B------:R-:W-:Y:S04]  /*9030*/  BSSY B0, `(.L_x_197) ;  /* 0x000000d000007945 */ /* 0x000fe80003800000 */
[----:B------:R-:W-:Y:S05]  /*9040*/  @!P0 BRA `(.L_x_198) ;  /* 0x00000000002c8947 */ /* 0x000fea0003800000 */
[----:B------:R-:W-:Y:S01]  /*9050*/  R2UR UR20, R12 ;  /* 0x000000000c1472ca */ /* 0x000fe200000e0000 */
[----:B------:R-:W-:Y:S02]  /*9060*/  UIADD3 UR10, UP0, UR22, 0x3f0, URZ ;  /* 0x000003f0160a7890 */ /* 0x000fe4000ff1e03f */
[----:B------:R-:W-:Y:S02]  /*9070*/  UIADD3 UR16, UR13, 0x4200, URZ ;  /* 0x000042000d107890 */ /* 0x000fe4000fffe03f */
[----:B------:R-:W-:Y:S01]  /*9080*/  UIADD3.X UR11, URZ, UR23, URZ, UP0, !UPT ;  /* 0x000000173f0b7290 */ /* 0x000fe200087fe43f */
[----:B------:R-:W-:Y:S01]  /*9090*/  UMOV UR24, 0x0 ;  /* 0x0000000000187882 */ /* 0x000fe20000000000 */
[----:B------:R-:W-:-:S07]  /*90a0*/  UMOV UR25, 0x10000000 ;  /* 0x1000000000197882 */ /* 0x000fce0000000000 */
[----:B------:R1:W-:Y:S02]  /*90b0*/  UTMALDG.3D [UR16], [UR10], desc[UR24] ;  /* 0x000018100a0075b4 */ /* 0x0003e40008011000 */
[----:B-1----:R-:W-:Y:S05]  /*90c0*/  @!P2 BRA `(.L_x_199) ;  /* 0x000000000004a947 */ /* 0x002fea0003800000 */
[----:B------:R-:W-:Y:S01]  /*90d0*/  BPT.TRAP 0x1 ;  /* 0x000000040000795c */ /* 0x000fe20000300000 */
.L_x_199:
[----:B--234-:R-:W1:Y:S02]  /*90e0*/  LDC R5, c[0x0][0x800] ;  /* 0x00020000ff057b82 */ /* 0x01ce640000000800 */
[----:B-1----:R1:W-:Y:S02]  /*90f0*/  SYNCS.ARRIVE.TRANS64.RED.A0TR RZ, [UR13+0x50], R5 ;  /* 0x00005005ffff79a7 */ /* 0x0023e4000830040d */
.L_x_198:
[----:B------:R-:W-:Y:S05]  /*9100*/  BSYNC B0 ;  /* 0x0000000000007941 */ /* 0x000fea0003800000 */
.L_x_197:
[----:B------:R-:W-:Y:S05]  /*9110*/  @!P2 BRA `(.L_x_200) ;  /* 0x000000000004a947 */ /* 0x000fea0003800000 */
[----:B------:R-:W-:Y:S01]  /*9120*/  BPT.TRAP 0x1 ;  /* 0x000000040000795c */ /* 0x000fe20000300000 */
.L_x_200:
[----:B------:R-:W-:Y:S01]  /*9130*/  SYNCS.ARRIVE.TRANS64.RED.A1T0 RZ, [UR21], RZ ;  /* 0x000000ffffff79a7 */ /* 0x000fe20008100415 */
[----:B------:R-:W-:Y:S05]  /*9140*/  @!P2 BRA `(.L_x_201) ;  /* 0x000000000004a947 */ /* 0x000fea0003800000 */
[----:B------:R-:W-:Y:S01]  /*9150*/  BPT.TRAP 0x1 ;  /* 0x000000040000795c */ /* 0x000fe20000300000 */
.L_x_201:
[----:B------:R-:W5:Y:S02]  /*9160*/  SYNCS.PHASECHK.TRANS64.TRYWAIT P1, [UR13+0x78], R4 ;  /* 0x00007804ff0075a7 */ /* 0x000f64000802014d */
[----:B-----5:R-:W-:Y:S05]  /*9170*/  @!P1 BRA `(.L_x_202) ;  /* 0x0000001c00cc9947 */ /* 0x020fea0003800000 */
.L_x_252:
        /* <DEDUP_REMOVED lines=13> */
.L_x_205:
[----:B------:R-:W1:Y:S02]  /*9250*/  LDC R4, c[0x0][0x800] ;  /* 0x00020000ff047b82 */ /* 0x000e640000000800 */
[----:B-1----:R1:W-:Y:S02]  /*9260*/  SYNCS.ARRIVE.TRANS64.RED.A0TR RZ, [UR13+0x58], R4 ;  /* 0x00005804ffff79a7 */ /* 0x0023e4000830040d */
.L_x_204:
[----:B------:R-:W-:Y:S05]  /*9270*/  BSYNC B0 ;  /* 0x0000000000007941 */ /* 0x000fea0003800000 */
.L_x_203:
[----:B------:R-:W-:Y:S05]  /*9280*/  @!P2 BRA `(.L_x_206) ;  /* 0x000000000004a947 */ /* 0x000fea0003800000 */
[----:B------:R-:W-:Y:S01]  /*9290*/  BPT.TRAP 0x1 ;  /* 0x000000040000795c */ /* 0x000fe20000300000 */
.L_x_206:
[----:B------:R-:W-:Y:S01]  /*92a0*/  IADD3 R16, P0, R16, UR40, RZ ;  /* 0x0000002810107c10 */ /* 0x000fe2000ff1e0ff */
[----:B------:R-:W-:Y:S01]  /*92b0*/  SYNCS.ARRIVE.TRANS64.RED.A1T0 RZ, [UR29], RZ ;  /* 0x000000ffffff79a7 */ /* 0x000fe2000810041d */
[----:B-1----:R-:W-:Y:S01]  /*92c0*/  PRMT R4, RZ, 0x7610, R4 ;  /* 0x00007610ff047816 */ /* 0x002fe20000000004 */
[----:B------:R-:W-:Y:S01]  /*92d0*/  IMAD.MOV.U32 R20, RZ, RZ, -0x1 ;  /* 0xffffffffff147424 */ /* 0x000fe200078e00ff */
[----:B------:R-:W-:Y:S01]  /*92e0*/  IADD3.X R17, R17, UR38, RZ, P0, !PT ;  /* 0x0000002611117c10 */ /* 0x000fe200087fe4ff */
[----:B------:R-:W-:Y:S01]  /*92f0*/  IMAD.MOV.U32 R13, RZ, RZ, -0x1 ;  /* 0xffffffffff0d7424 */ /* 0x000fe200078e00ff */
[----:B------:R-:W-:Y:S02]  /*9300*/  ISETP.GE.U32.AND P0, PT, R16, UR6, PT ;  /* 0x0000000610007c0c */ /* 0x000fe4000bf06070 */
[----:B------:R-:W-:Y:S02]  /*9310*/  MOV R12, 0xffffffff ;  /* 0xffffffff000c7802 */ /* 0x000fe40000000f00 */
[----:B------:R-:W-:-:S13]  /*9320*/  ISETP.GE.U32.AND.EX P0, PT, R17, UR7, PT, P0 ;  /* 0x0000000711007c0c */ /* 0x000fda000bf06100 */
[----:B------:R-:W-:Y:S05]  /*9330*/  @P0 BRA `(.L_x_207) ;  /* 0x0000000400580947 */ /* 0x000fea0003800000 */
[----:B------:R-:W1:Y:S01]  /*9340*/  S2R R15, SR_CTAID.X ;  /* 0x00000000000f7919 */ /* 0x000e620000002500 */
[----:B------:R-:W5:Y:S01]  /*9350*/  LDC.64 R12, c[0x0][0x8d0] ;  /* 0x00023400ff0c7b82 */ /* 0x000f620000000a00 */
[----:B------:R-:W-:Y:S01]  /*9360*/  ULDC UR8, c[0x0][0x150] ;  /* 0x0000540000087ab9 */ /* 0x000fe20000000800 */
[----:B------:R-:W-:Y:S01]  /*9370*/  IMAD.MOV.U32 R7, RZ, RZ, R16 ;  /* 0x000000ffff077224 */ /* 0x000fe200078e0010 */
[----:B------:R-:W2:Y:S01]  /*9380*/  S2R R18, SR_CTAID.Y ;  /* 0x0000000000127919 */ /* 0x000ea20000002600 */
[----:B------:R-:W-:-:S04]  /*9390*/  IMAD.MOV.U32 R21, RZ, RZ, R17 ;  /* 0x000000ffff157224 */ /* 0x000fc800078e0011 */
[----:B------:R-:W2:Y:S08]  /*93a0*/  LDC R22, c[0x0][0x144] ;  /* 0x00005100ff167b82 */ /* 0x000eb00000000800 */
[----:B------:R-:W3:Y:S01]  /*93b0*/  LDC R20, c[0x0][0x8d8] ;  /* 0x00023600ff147b82 */ /* 0x000ee20000000800 */
[----:B-----5:R-:W-:-:S04]  /*93c0*/  ISETP.NE.U32.AND P0, PT, R12, RZ, PT ;  /* 0x000000ff0c00720c */ /* 0x020fc80003f05070 */
[----:B------:R-:W-:Y:S02]  /*93d0*/  ISETP.NE.AND.EX P0, PT, R13, RZ, PT, P0 ;  /* 0x000000ff0d00720c */ /* 0x000fe40003f05300 */
[----:B-1----:R-:W-:Y:S02]  /*93e0*/  I2FP.F32.U32 R4, R15 ;  /* 0x0000000f00047245 */ /* 0x002fe40000201000 */
[----:B--2---:R-:W-:-:S03]  /*93f0*/  I2FP.F32.U32 R23, R18 ;  /* 0x0000001200177245 */ /* 0x004fc60000201000 */
[----:B------:R-:W-:-:S04]  /*9400*/  FMUL R4, R4, UR8 ;  /* 0x0000000804047c20 */ /* 0x000fc80008400000 */
[----:B------:R1:W2:Y:S02]  /*9410*/  F2I.U32.TRUNC.NTZ R14, R4 ;  /* 0x00000004000e7305 */ /* 0x0002a4000020f000 */
[----:B---3--:R-:W-:Y:S05]  /*9420*/  @!P0 BRA `(.L_x_208) ;  /* 0x0000000000308947 */ /* 0x008fea0003800000 */
[----:B----4-:R-:W3:Y:S02]  /*9430*/  LDC R5, c[0x0][0x8dc] ;  /* 0x00023700ff057b82 */ /* 0x010ee40000000800 */
[----:B---3--:R-:W-:-:S05]  /*9440*/  IADD3 R5, P0, R16, R5, RZ ;  /* 0x0000000510057210 */ /* 0x008fca0007f1e0ff */
[----:B------:R-:W-:-:S04]  /*9450*/  IMAD.X R21, RZ, RZ, R17, P0 ;  /* 0x000000ffff157224 */ /* 0x000fc800000e0611 */
[----:B------:R-:W-:-:S04]  /*9460*/  IMAD.WIDE.U32 R6, R21, R12, RZ ;  /* 0x0000000c15067225 */ /* 0x000fc800078e00ff */
[----:B------:R-:W-:-:S04]  /*9470*/  IMAD.WIDE.U32 R6, P0, R5, R13, R6 ;  /* 0x0000000d05067225 */ /* 0x000fc80007800006 */
[----:B-1----:R-:W-:-:S04]  /*9480*/  IMAD.WIDE.U32 R4, R5, R12, RZ ;  /* 0x0000000c05047225 */ /* 0x002fc800078e00ff */
[----:B------:R-:W-:Y:S01]  /*9490*/  IMAD.MOV.U32 R4, RZ, RZ, R7 ;  /* 0x000000ffff047224 */ /* 0x000fe200078e0007 */
[----:B------:R-:W-:Y:S02]  /*94a0*/  IADD3 RZ, P1, R5, R6, RZ ;  /* 0x0000000605ff7210 */ /* 0x000fe40007f3e0ff */
[----:B------:R-:W-:-:S03]  /*94b0*/  IADD3.X R5, RZ, RZ, RZ, P0, !PT ;  /* 0x000000ffff057210 */ /* 0x000fc600007fe4ff */
[----:B------:R-:W-:-:S04]  /*94c0*/  IMAD.WIDE.U32.X R4, R21, R13, R4, P1 ;  /* 0x0000000d15047225 */ /* 0x000fc800008e0404 */
[----:B------:R-:W-:Y:S02]  /*94d0*/  IMAD.MOV.U32 R7, RZ, RZ, R4 ;  /* 0x000000ffff077224 */ /* 0x000fe400078e0004 */
[----:B------:R-:W-:-:S07]  /*94e0*/  IMAD.MOV.U32 R21, RZ, RZ, R5 ;  /* 0x000000ffff157224 */ /* 0x000fce00078e0005 */
.L_x_208:
[----:B------:R-:W-:Y:S01]  /*94f0*/  ULDC UR8, c[0x0][0x154] ;  /* 0x0000550000087ab9 */ /* 0x000fe20000000800 */
[----:B------:R-:W3:Y:S01]  /*9500*/  LDC R13, c[0x0][0x148] ;  /* 0x00005200ff0d7b82 */ /* 0x000ee20000000800 */
[----:B------:R-:W-:Y:S01]  /*9510*/  FMUL R23, R23, UR8 ;  /* 0x0000000817177c20 */ /* 0x000fe20008400000 */
[----:B------:R-:W-:Y:S02]  /*9520*/  ISETP.NE.AND P2, PT, R2, 0x1, PT ;  /* 0x000000010200780c */ /* 0x000fe40003f45270 */
[----:B--2---:R-:W-:Y:S02]  /*9530*/  IADD3 R6, -R14, RZ, RZ ;  /* 0x000000ff0e067210 */ /* 0x004fe40007ffe1ff */
[-CC-:B------:R-:W-:Y:S01]  /*9540*/  SHF.R.U64 R14, R7, R20.reuse, R21.reuse ;  /* 0x00000014070e7219 */ /* 0x180fe20000001215 */
[----:B------:R-:W2:Y:S01]  /*9550*/  F2I.U32.TRUNC.NTZ R23, R23 ;  /* 0x0000001700177305 */ /* 0x000ea2000020f000 */
[----:B-1--4-:R-:W1:Y:S01]  /*9560*/  LDC.64 R4, c[0x0][0x8c8] ;  /* 0x00023200ff047b82 */ /* 0x012e620000000a00 */
[----:B------:R-:W-:Y:S01]  /*9570*/  SHF.R.U32.HI R20, RZ, R20, R21 ;  /* 0x00000014ff147219 */ /* 0x000fe20000011615 */
[----:B------:R-:W-:Y:S01]  /*9580*/  IMAD R15, R22, R6, R15 ;  /* 0x00000006160f7224 */ /* 0x000fe200078e020f */
[----:B------:R-:W-:-:S05]  /*9590*/  IADD3 R21, P0, RZ, -R14, RZ ;  /* 0x8000000eff157210 */ /* 0x000fca0007f1e0ff */
[----:B------:R-:W-:Y:S01]  /*95a0*/  IMAD.X R7, RZ, RZ, ~R20, P0 ;  /* 0x000000ffff077224 */ /* 0x000fe200000e0e14 */
[----:B------:R-:W4:Y:S01]  /*95b0*/  LDC R24, c[0x0][0x8c0] ;  /* 0x00023000ff187b82 */ /* 0x000f220000000800 */
[----:B--2---:R-:W-:-:S07]  /*95c0*/  IMAD.MOV R12, RZ, RZ, -R23 ;  /* 0x000000ffff0c7224 */ /* 0x004fce00078e0a17 */
[----:B------:R-:W2:Y:S01]  /*95d0*/  LDC R27, c[0x0][0x900] ;  /* 0x00024000ff1b7b82 */ /* 0x000ea20000000800 */
[----:B---3--:R-:W-:Y:S02]  /*95e0*/  @P2 IMAD R15, R13, R12, R18 ;  /* 0x0000000c0d0f2224 */ /* 0x008fe400078e0212 */
[----:B-1----:R-:W-:-:S05]  /*95f0*/  IMAD R6, R7, R4, RZ ;  /* 0x0000000407067224 */ /* 0x002fca00078e02ff */
[----:B------:R-:W1:Y:S01]  /*9600*/  LDC.64 R12, c[0x0][0x8e8] ;  /* 0x00023a00ff0c7b82 */ /* 0x000e620000000a00 */
[C---:B------:R-:W-:Y:S02]  /*9610*/  IMAD R7, R21.reuse, R5, R6 ;  /* 0x0000000515077224 */ /* 0x040fe400078e0206 */
[----:B------:R-:W-:-:S05]  /*9620*/  IMAD.WIDE.U32 R4, R21, R4, R16 ;  /* 0x0000000415047225 */ /* 0x000fca00078e0010 */
[----:B------:R-:W3:Y:S01]  /*9630*/  LDC R6, c[0x0][0x8b0] ;  /* 0x00022c00ff067b82 */ /* 0x000ee20000000800 */
[----:B------:R-:W-:-:S05]  /*9640*/  IMAD.IADD R5, R5, 0x1, R7 ;  /* 0x0000000105057824 */ /* 0x000fca00078e0207 */
[-CC-:B----4-:R-:W-:Y:S02]  /*9650*/  SHF.R.U64 R22, R4, R24.reuse, R5.reuse ;  /* 0x0000001804167219 */ /* 0x190fe40000001205 */
[----:B------:R-:W4:Y:S01]  /*9660*/  LDC R25, c[0x0][0x8f0] ;  /* 0x00023c00ff197b82 */ /* 0x000f220000000800 */
[----:B------:R-:W-:-:S07]  /*9670*/  SHF.R.U32.HI R5, RZ, R24, R5 ;  /* 0x00000018ff057219 */ /* 0x000fce0000011605 */
[----:B------:R-:W4:Y:S01]  /*9680*/  LDC R21, c[0x0][0x8e0] ;  /* 0x00023800ff157b82 */ /* 0x000f220000000800 */
[----:B-1----:R-:W-:-:S04]  /*9690*/  ISETP.NE.U32.AND P0, PT, R12, RZ, PT ;  /* 0x000000ff0c00720c */ /* 0x002fc80003f05070 */
[----:B------:R-:W-:-:S03]  /*96a0*/  ISETP.NE.AND.EX P0, PT, R13, RZ, PT, P0 ;  /* 0x000000ff0d00720c */ /* 0x000fc60003f05300 */
[----:B------:R-:W1:Y:S01]  /*96b0*/  LDC R20, c[0x0][0x8b8] ;  /* 0x00022e00ff147b82 */ /* 0x000e620000000800 */
[-CC-:B---3--:R-:W-:Y:S02]  /*96c0*/  SHF.R.U64 R23, R22, R6.reuse, R5.reuse ;  /* 0x0000000616177219 */ /* 0x188fe40000001205 */
[----:B------:R-:W-:-:S04]  /*96d0*/  SHF.R.U32.HI R4, RZ, R6, R5 ;  /* 0x00000006ff047219 */ /* 0x000fc80000011605 */
[-CC-:B--2---:R-:W-:Y:S01]  /*96e0*/  SHF.R.U64 R24, R23, R27.reuse, R4.reuse ;  /* 0x0000001b17187219 */ /* 0x184fe20000001204 */
[----:B------:R-:W2:Y:S01]  /*96f0*/  LDC R18, c[0x0][0x8a8] ;  /* 0x00022a00ff127b82 */ /* 0x000ea20000000800 */
[----:B------:R-:W-:Y:S02]  /*9700*/  SHF.R.U32.HI R27, RZ, R27, R4 ;  /* 0x0000001bff1b7219 */ /* 0x000fe40000011604 */
[----:B------:R-:W-:-:S03]  /*9710*/  MOV R4, R24 ;  /* 0x0000001800047202 */ /* 0x000fc60000000f00 */
[----:B------:R-:W-:Y:S01]  /*9720*/  IMAD.MOV.U32 R5, RZ, RZ, R27 ;  /* 0x000000ffff057224 */ /* 0x000fe200078e001b */
[----:B------:R-:W-:Y:S06]  /*9730*/  @!P0 BRA `(.L_x_209) ;  /* 0x0000000000288947 */ /* 0x000fec0003800000 */
[----:B------:R-:W3:Y:S02]  /*9740*/  LDC R5, c[0x0][0x8f4] ;  /* 0x00023d00ff057b82 */ /* 0x000ee40000000800 */
[----:B---3--:R-:W-:-:S05]  /*9750*/  IADD3 R5, P0, R24, R5, RZ ;  /* 0x0000000518057210 */ /* 0x008fca0007f1e0ff */
[----:B------:R-:W-:-:S04]  /*9760*/  IMAD.X R27, RZ, RZ, R27, P0 ;  /* 0x000000ffff1b7224 */ /* 0x000fc800000e061b */
[----:B------:R-:W-:-:S04]  /*9770*/  IMAD.WIDE.U32 R6, R27, R12, RZ ;  /* 0x0000000c1b067225 */ /* 0x000fc800078e00ff */
[----:B------:R-:W-:-:S04]  /*9780*/  IMAD.WIDE.U32 R6, P0, R5, R13, R6 ;  /* 0x0000000d05067225 */ /* 0x000fc80007800006 */
[----:B------:R-:W-:Y:S01]  /*9790*/  IMAD.WIDE.U32 R4, R5, R12, RZ ;  /* 0x0000000c05047225 */ /* 0x000fe200078e00ff */
[----:B------:R-:W-:-:S04]  /*97a0*/  MOV R4, R7 ;  /* 0x0000000700047202 */ /* 0x000fc80000000f00 */
[----:B------:R-:W-:Y:S01]  /*97b0*/  IADD3 RZ, P1, R5, R6, RZ ;  /* 0x0000000605ff7210 */ /* 0x000fe20007f3e0ff */
[----:B------:R-:W-:-:S04]  /*97c0*/  IMAD.X R5, RZ, RZ, RZ, P0 ;  /* 0x000000ffff057224 */ /* 0x000fc800000e06ff */
[----:B------:R-:W-:-:S08]  /*97d0*/  IMAD.WIDE.U32.X R4, R27, R13, R4, P1 ;  /* 0x0000000d1b047225 */ /* 0x000fd000008e0404 */
.L_x_209:
[----:B----4-:R-:W-:Y:S01]  /*97e0*/  SHF.R.U64 R25, R4, R25, R5 ;  /* 0x0000001904197219 */ /* 0x010fe20000001205 */
[----:B------:R-:W-:Y:S01]  /*97f0*/  IMAD.MOV.U32 R12, RZ, RZ, R14 ;  /* 0x000000ffff0c7224 */ /* 0x000fe200078e000e */
[----:B------:R-:W-:Y:S02]  /*9800*/  LOP3.LUT R23, R23, R8, RZ, 0xc0, !PT ;  /* 0x0000000817177212 */ /* 0x000fe400078ec0ff */
[----:B------:R-:W-:Y:S01]  /*9810*/  LOP3.LUT R22, R22, R3, RZ, 0xc0, !PT ;  /* 0x0000000316167212 */ /* 0x000fe200078ec0ff */
[----:B------:R-:W-:Y:S02]  /*9820*/  IMAD.MOV R4, RZ, RZ, -R25 ;  /* 0x000000ffff047224 */ /* 0x000fe400078e0a19 */
[----:B------:R-:W-:Y:S02]  /*9830*/  IMAD R23, R0, R25, R23 ;  /* 0x0000001900177224 */ /* 0x000fe400078e0217 */
[----:B------:R-:W-:Y:S02]  /*9840*/  IMAD R21, R4, R21, R24 ;  /* 0x0000001504157224 */ /* 0x000fe400078e0218 */
[----:B-1----:R-:W-:-:S02]  /*9850*/  IMAD R20, R23, R20, R15 ;  /* 0x0000001417147224 */ /* 0x002fc400078e020f */
[----:B--2---:R-:W-:Y:S02]  /*9860*/  IMAD R21, R21, R18, R22 ;  /* 0x0000001215157224 */ /* 0x004fe400078e0216 */
[----:B------:R-:W-:-:S03]  /*9870*/  IMAD.MOV.U32 R4, RZ, RZ, 0x1 ;  /* 0x00000001ff047424 */ /* 0x000fc600078e00ff */
[----:B------:R-:W-:Y:S02]  /*9880*/  SEL R13, R21, R20, !P2 ;  /* 0x00000014150d7207 */ /* 0x000fe40005000000 */
[----:B------:R-:W-:-:S07]  /*9890*/  SEL R20, R20, R21, !P2 ;  /* 0x0000001514147207 */ /* 0x000fce0005000000 */
.L_x_207:
[----:B------:R-:W-:-:S13]  /*98a0*/  LOP3.LUT P0, RZ, R4, 0xff, RZ, 0xc0, !PT ;  /* 0x000000ff04ff7812 */ /* 0x000fda000780c0ff */
[----:B------:R-:W-:Y:S05]  /*98b0*/  @P0 BRA `(.L_x_210) ;  /* 0xffffffe800ec0947 */ /* 0x000fea000383ffff */
.L_x_154:
[----:B------:R-:W-:-:S13]  /*98c0*/  ELECT P0, URZ, PT ;  /* 0x00000000003f782f */ /* 0x000fda0003800000 */
[----:B------:R-:W-:Y:S05]  /*98d0*/  @!P0 BRA `(.L_x_14) ;  /* 0x00000010005c8947 */ /* 0x000fea0003800000 */
[----:B------:R-:W-:-:S04]  /*98e0*/  LOP3.LUT R19, R19, 0x2, RZ, 0xfc, !PT ;  /* 0x0000000213137812 */ /* 0x000fc800078efcff */
[----:B------:R-:W-:-:S13]  /*98f0*/  ISETP.NE.AND P1, PT, R19, 0x3, PT ;  /* 0x000000031300780c */ /* 0x000fda0003f25270 */
[----:B------:R-:W-:Y:S05]  /*9900*/  @!P1 BRA `(.L_x_211) ;  /* 0x0000000000049947 */ /* 0x000fea0003800000 */
[----:B-1----:R-:W-:Y:S01]  /*9910*/  BPT.TRAP 0x1 ;  /* 0x000000040000795c */ /* 0x002fe20000300000 */
.L_x_211:
[----:B-1----:R-:W-:Y:S01]  /*9920*/  MOV R0, 0x400 ;  /* 0x0000040000007802 */ /* 0x002fe20000000f00 */
[----:B------:R-:W-:Y:S01]  /*9930*/  IMAD.MOV.U32 R2, RZ, RZ, 0x1 ;  /* 0x00000001ff027424 */ /* 0x000fe200078e00ff */
[----:B------:R-:W-:-:S04]  /*9940*/  MOV R3, UR37 ;  /* 0x0000002500037c02 */ /* 0x000fc80008000f00 */
[----:B------:R-:W-:Y:S02]  /*9950*/  LEA R0, R3, R0, 0x18 ;  /* 0x0000000003007211 */ /* 0x000fe400078ec0ff */
[----:B------:R-:W-:-:S04]  /*9960*/  SHF.L.U32 R3, R2, 0x1f, RZ ;  /* 0x0000001f02037819 */ /* 0x000fc800000006ff */
[----:B------:R-:W1:Y:S02]  /*9970*/  SYNCS.PHASECHK.TRANS64.TRYWAIT P0, [R0+URZ+0x60], R3 ;  /* 0x00006003000075a7 */ /* 0x000e64000800017f */
[----:B-1----:R-:W-:Y:S05]  /*9980*/  @!P0 BRA `(.L_x_212) ;  /* 0x0000001400e08947 */ /* 0x002fea0003800000 */
.L_x_253:
[----:B------:R-:W-:Y:S05]  /*9990*/  @!P1 BRA `(.L_x_213) ;  /* 0x0000000000049947 */ /* 0x000fea0003800000 */
[----:B------:R-:W-:Y:S01]  /*99a0*/  BPT.TRAP 0x1 ;  /* 0x000000040000795c */ /* 0x000fe20000300000 */
.L_x_213:
[----:B------:R-:W1:Y:S02]  /*99b0*/  SYNCS.PHASECHK.TRANS64.TRYWAIT P0, [R0+URZ+0x68], R3 ;  /* 0x00006803000075a7 */ /* 0x000e64000800017f */
[----:B-1----:R-:W-:Y:S05]  /*99c0*/  @!P0 BRA `(.L_x_214) ;  /* 0x0000001400e48947 */ /* 0x002fea0003800000 */
.L_x_254:
[----:B------:R-:W-:Y:S05]  /*99d0*/  @!P1 BRA `(.L_x_215) ;  /* 0x0000000000049947 */ /* 0x000fea0003800000 */
[----:B------:R-:W-:Y:S01]  /*99e0*/  BPT.TRAP 0x1 ;  /* 0x000000040000795c */ /* 0x000fe20000300000 */
.L_x_215:
[----:B------:R-:W1:Y:S02]  /*99f0*/  SYNCS.PHASECHK.TRANS64.TRYWAIT P0, [R0+URZ+0x70], R3 ;  /* 0x00007003000075a7 */ /* 0x000e64000800017f */
[----:B-1----:R-:W-:Y:S05]  /*9a00*/  @!P0 BRA `(.L_x_216) ;  /* 0x0000001400e88947 */ /* 0x002fea0003800000 */
.L_x_255:
[----:B------:R-:W-:Y:S05]  /*9a10*/  @!P1 BRA `(.L_x_217) ;  /* 0x0000000000049947 */ /* 0x000fea0003800000 */
[----:B------:R-:W-:Y:S01]  /*9a20*/  BPT.TRAP 0x1 ;  /* 0x000000040000795c */ /* 0x000fe20000300000 */
.L_x_217:
[----:B------:R-:W-:-:S05]  /*9a30*/  IMAD.MOV.U32 R3, RZ, RZ, 0x1 ;  /* 0x00000001ff037424 */ /* 0x000fca00078e00ff */
[----:B------:R-:W-:-:S07]  /*9a40*/  SHF.L.U32 R3, R3, 0x1f, RZ ;  /* 0x0000001f03037819 */ /* 0x000fce00000006ff */
.L_x_218:
[----:B------:R1:W1:Y:S02]  /*9a50*/  SYNCS.PHASECHK.TRANS64.TRYWAIT P0, [R0+URZ+0x78], R3 ;  /* 0x00007803000075a7 */ /* 0x000264000800017f */
[----:B-1----:R-:W-:Y:S05]  /*9a60*/  @!P0 NANOSLEEP.SYNCS 0x989680 ;  /* 0x009896800000895d */ /* 0x002fea0003900000 */
[----:B------:R-:W1:Y:S02]  /*9a70*/  @!P0 SYNCS.PHASECHK.TRANS64 P0, [R0+URZ+0x78], R3 ;  /* 0x00007803000085a7 */ /* 0x000e64000800007f */
[----:B-1----:R-:W-:Y:S05]  /*9a80*/  @P0 BRA `(.L_x_14) ;  /* 0x0000000c00f00947 */ /* 0x002fea0003800000 */
[----:B------:R-:W-:Y:S05]  /*9a90*/  BRA `(.L_x_218) ;  /* 0xfffffffc00ec7947 */ /* 0x000fea000383ffff */
.L_x_149:
[----:B------:R-:W-:Y:S01]  /*9aa0*/  LOP3.LUT P0, RZ, R8, 0xff, RZ, 0xc0, !PT ;  /* 0x000000ff08ff7812 */ /* 0x000fe2000780c0ff */
[----:B------:R-:W-:Y:S01]  /*9ab0*/  IMAD.MOV.U32 R10, RZ, RZ, 0x1 ;  /* 0x00000001ff0a7424 */ /* 0x000fe200078e00ff */
[----:B------:R-:W-:-:S11]  /*9ac0*/  MOV R9, RZ ;  /* 0x000000ff00097202 */ /* 0x000fd60000000f00 */
[----:B------:R-:W-:Y:S05]  /*9ad0*/  @!P0 BRA `(.L_x_219) ;  /* 0x0000000c00288947 */ /* 0x000fea0003800000 */
[----:B------:R-:W2:Y:S01]  /*9ae0*/  LDC R0, c[0x0][0x28c] ;  /* 0x0000a300ff007b82 */ /* 0x000ea20000000800 */
[----:B------:R-:W-:Y:S01]  /*9af0*/  ULDC UR7, c[0x0][0x900] ;  /* 0x0002400000077ab9 */ /* 0x000fe20000000800 */
[----:B------:R-:W-:Y:S01]  /*9b00*/  UMOV UR8, 0xffffffff ;  /* 0xffffffff00087882 */ /* 0x000fe20000000000 */
[----:B------:R-:W-:Y:S01]  /*9b10*/  BSSY B0, `(.L_x_219) ;  /* 0x00000c6000007945 */ /* 0x000fe20003800000 */
[----:B-1----:R-:W-:Y:S01]  /*9b20*/  USHF.L.U32 UR4, UR37, 0x6, URZ ;  /* 0x0000000625047899 */ /* 0x002fe2000800063f */
[----:B------:R-:W-:Y:S01]  /*9b30*/  LOP3.LUT R11, R22, 0x2, RZ, 0xfc, !PT ;  /* 0x00000002160b7812 */ /* 0x000fe200078efcff */
[----:B------:R-:W-:Y:S01]  /*9b40*/  USHF.L.U32 UR5, UR37, 0xc, URZ ;  /* 0x0000000c25057899 */ /* 0x000fe2000800063f */
[----:B------:R-:W-:Y:S01]  /*9b50*/  MOV R10, 0x1 ;  /* 0x00000001000a7802 */ /* 0x000fe20000000f00 */
[----:B------:R-:W-:Y:S01]  /*9b60*/  USHF.L.U32 UR8, UR8, UR7, URZ ;  /* 0x0000000708087299 */ /* 0x000fe2000800063f */
[----:B------:R-:W-:Y:S01]  /*9b70*/  IMAD.MOV.U32 R9, RZ, RZ, RZ ;  /* 0x000000ffff097224 */ /* 0x000fe200078e00ff */
[----:B------:R-:W-:Y:S01]  /*9b80*/  ULDC UR6, c[0x0][0x8a8] ;  /* 0x00022a0000067ab9 */ /* 0x000fe20000000800 */
[----:B------:R-:W-:Y:S01]  /*9b90*/  UMOV UR9, 0x1 ;  /* 0x0000000100097882 */ /* 0x000fe20000000000 */
[----:B------:R-:W-:-:S02]  /*9ba0*/  ULOP3.LUT UR4, UR4, 0x40, URZ, 0xc0, !UPT ;  /* 0x0000004004047892 */ /* 0x000fc4000f8ec03f */
[----:B------:R-:W-:Y:S02]  /*9bb0*/  ULOP3.LUT UR5, UR5, 0x1000, URZ, 0xc0, !UPT ;  /* 0x0000100005057892 */ /* 0x000fe4000f8ec03f */
[----:B------:R-:W-:Y:S02]  /*9bc0*/  UIADD3 UR17, UR6, -0x1, URZ ;  /* 0xffffffff06117890 */ /* 0x000fe4000fffe03f */
[----:B------:R-:W-:Y:S02]  /*9bd0*/  USHF.L.U32 UR19, UR9, UR7, URZ ;  /* 0x0000000709137299 */ /* 0x000fe4000800063f */
[----:B------:R-:W-:Y:S01]  /*9be0*/  ULOP3.LUT UR18, URZ, UR8, URZ, 0x33, !UPT ;  /* 0x000000083f127292 */ /* 0x000fe2000f8e333f */
[----:B------:R-:W-:Y:S01]  /*9bf0*/  ULDC.64 UR22, c[0x0][0x198] ;  /* 0x0000660000167ab9 */ /* 0x000fe20000000a00 */
[----:B--2---:R-:W-:-:S05]  /*9c00*/  VIADD R0, R0, 0x3f ;  /* 0x0000003f00007836 */ /* 0x004fca0000000000 */
[----:B------:R-:W-:-:S04]  /*9c10*/  SHF.R.S32.HI R3, RZ, 0x1f, R0 ;  /* 0x0000001fff037819 */ /* 0x000fc80000011400 */
[----:B------:R-:W-:Y:S01]  /*9c20*/  LEA.HI R3, R3, R0, RZ, 0x6 ;  /* 0x0000000003037211 */ /* 0x000fe200078f30ff */
[----:B------:R-:W-:-:S03]  /*9c30*/  IMAD.MOV.U32 R0, RZ, RZ, 0x1 ;  /* 0x00000001ff007424 */ /* 0x000fc600078e00ff */
[--C-:B------:R-:W-:Y:S02]  /*9c40*/  SHF.R.S32.HI R8, RZ, 0x6, R3.reuse ;  /* 0x00000006ff087819 */ /* 0x100fe40000011403 */
[----:B------:R-:W-:-:S03]  /*9c50*/  PRMT R3, R0, 0x7610, R3 ;  /* 0x0000761000037816 */ /* 0x000fc60000000003 */
[----:B------:R-:W-:-:S07]  /*9c60*/  VIADD R0, R8, 0x1 ;  /* 0x0000000108007836 */ /* 0x000fce0000000000 */
.L_x_230:
[----:B------:R-:W-:-:S03]  /*9c70*/  UMOV UR6, 0xffffffff ;  /* 0xffffffff00067882 */ /* 0x000fc60000000000 */
[----:B------:R-:W-:Y:S05]  /*9c80*/  BRA.DIV UR6, `(.L_x_220) ;  /* 0x00000016065c7947 */ /* 0x000fea000b800000 */
[----:B------:R-:W-:-:S13]  /*9c90*/  ELECT P6, URZ, PT ;  /* 0x00000000003f782f */ /* 0x000fda00038c0000 */
.L_x_258:
[----:B------:R-:W1:Y:S01]  /*9ca0*/  LDC R4, c[0x0][0x28c] ;  /* 0x0000a300ff047b82 */ /* 0x000e620000000800 */
[----:B------:R-:W-:Y:S01]  /*9cb0*/  BSSY B1, `(.L_x_221) ;  /* 0x0000038000017945 */ /* 0x000fe20003800000 */
[----:B-1----:R-:W-:-:S13]  /*9cc0*/  ISETP.LT.OR P6, PT, R4, 0x1, !P6 ;  /* 0x000000010400780c */ /* 0x002fda00077c1670 */
[----:B------:R-:W-:Y:S05]  /*9cd0*/  @P6 BRA `(.L_x_222) ;  /* 0x0000000000d46947 */ /* 0x000fea0003800000 */
[----:B------:R-:W-:Y:S01]  /*9ce0*/  LEA R15, R13, UR4, 0x7 ;  /* 0x000000040d0f7c11 */ /* 0x000fe2000f8e38ff */
[----:B------:R-:W-:Y:S01]  /*9cf0*/  IMAD.MOV.U32 R21, RZ, RZ, RZ ;  /* 0x000000ffff157224 */ /* 0x000fe200078e00ff */
[----:B------:R-:W-:Y:S01]  /*9d00*/  SHF.L.U32 R20, R20, 0x8, RZ ;  /* 0x0000000814147819 */ /* 0x000fe200000006ff */
[----:B------:R-:W-:Y:S01]  /*9d10*/  IMAD.MOV.U32 R4, RZ, RZ, R0 ;  /* 0x000000ffff047224 */ /* 0x000fe200078e0000 */
[----:B------:R-:W-:Y:S01]  /*9d20*/  MOV R5, R10 ;  /* 0x0000000a00057202 */ /* 0x000fe20000000f00 */
[----:B------:R-:W-:-:S07]  /*9d30*/  IMAD.MOV.U32 R6, RZ, RZ, R9 ;  /* 0x000000ffff067224 */ /* 0x000fce00078e0009 */
.L_x_225:
[----:B------:R-:W1:Y:S01]  /*9d40*/  S2R R14, SR_CgaCtaId ;  /* 0x00000000000e7919 */ /* 0x000e620000008800 */
[----:B------:R-:W-:Y:S02]  /*9d50*/  MOV R7, 0x400 ;  /* 0x0000040000077802 */ /* 0x000fe40000000f00 */
[----:B------:R-:W-:-:S13]  /*9d60*/  LOP3.LUT P1, RZ, R18, 0x7f, RZ, 0xc0, !PT ;  /* 0x0000007f12ff7812 */ /* 0x000fda000782c0ff */
[----:B------:R-:W2:Y:S01]  /*9d70*/  @!P1 LDC R13, c[0x0][0x500] ;  /* 0x00014000ff0d9b82 */ /* 0x000ea20000000800 */
[----:B-1----:R-:W-:Y:S02]  /*9d80*/  LEA R19, R14, R7, 0x18 ;  /* 0x000000070e137211 */ /* 0x002fe400078ec0ff */
[----:B------:R-:W-:-:S03]  /*9d90*/  SHF.L.U32 R7, R5, 0x1f, RZ ;  /* 0x0000001f05077819 */ /* 0x000fc600000006ff */
[----:B------:R-:W-:-:S04]  /*9da0*/  IMAD R14, R6, 0x8, R19 ;  /* 0x00000008060e7824 */ /* 0x000fc800078e0213 */
[----:B------:R-:W1:Y:S02]  /*9db0*/  SYNCS.PHASECHK.TRANS64.TRYWAIT P0, [R14+URZ+0x20], R7 ;  /* 0x000020070e0075a7 */ /* 0x000e64000800017f */
[----:B-12---:R-:W-:Y:S05]  /*9dc0*/  @!P0 BRA `(.L_x_223) ;  /* 0x00000014002c8947 */ /* 0x006fea0003800000 */
.L_x_259:
[----:B-1----:R-:W-:Y:S01]  /*9dd0*/  PRMT R7, R11, 0x9910, RZ ;  /* 0x000099100b077816 */ /* 0x002fe200000000ff */
[----:B------:R1:W-:Y:S03]  /*9de0*/  @!P1 SYNCS.ARRIVE.TRANS64 RZ, [R14+URZ], R13 ;  /* 0x0000000d0eff99a7 */ /* 0x0003e6000800003f */
[----:B------:R-:W-:-:S13]  /*9df0*/  ISETP.NE.AND P0, PT, R7, 0x2, PT ;  /* 0x000000020700780c */ /* 0x000fda0003f05270 */
[----:B-1----:R-:W-:Y:S05]  /*9e00*/  @P0 BRA `(.L_x_224) ;  /* 0x0000000000040947 */ /* 0x002fea0003800000 */
[----:B------:R-:W-:Y:S01]  /*9e10*/  BPT.TRAP 0x1 ;  /* 0x000000040000795c */ /* 0x000fe20000300000 */
.L_x_224:
[C---:B------:R-:W-:Y:S01]  /*9e20*/  LEA R7, R6.reuse, UR5, 0xd ;  /* 0x0000000506077c11 */ /* 0x040fe2000f8e68ff */
[----:B------:R-:W-:Y:S01]  /*9e30*/  UIADD3 UR6, UP0, UR22, 0xf0, URZ ;  /* 0x000000f016067890 */ /* 0x000fe2000ff1e03f */
[----:B------:R-:W-:Y:S01]  /*9e40*/  LEA R13, R6, R19, 0xf ;  /* 0x00000013060d7211 */ /* 0x000fe200078e78ff */
[----:B------:R-:W-:Y:S01]  /*9e50*/  UIADD3 UR24, UP1, UR22, 0x1f0, URZ ;  /* 0x000001f016187890 */ /* 0x000fe2000ff3e03f */
[----:B------:R-:W-:Y:S01]  /*9e60*/  R2UR UR9, R14 ;  /* 0x000000000e0972ca */ /* 0x000fe200000e0000 */
[----:B------:R-:W-:Y:S01]  /*9e70*/  IMAD R7, R7, 0x2, R19 ;  /* 0x0000000207077824 */ /* 0x000fe200078e0213 */
[----:B------:R-:W-:Y:S01]  /*9e80*/  R2UR UR7, R13 ;  /* 0x000000000d0772ca */ /* 0x000fe200000e0000 */
[----:B------:R-:W-:Y:S01]  /*9e90*/  VIADD R6, R6, 0x1 ;  /* 0x0000000106067836 */ /* 0x000fe20000000000 */
[----:B------:R-:W-:Y:S01]  /*9ea0*/  R2UR UR11, R20 ;  /* 0x00000000140b72ca */ /* 0x000fe200000e0000 */
[----:B------:R-:W-:Y:S01]  /*9eb0*/  UIADD3.X UR25, URZ, UR23, URZ, UP1, !UPT ;  /* 0x000000173f197290 */ /* 0x000fe20008ffe43f */
[----:B------:R-:W-:Y:S01]  /*9ec0*/  R2UR UR8, R7 ;  /* 0x00000000070872ca */ /* 0x000fe200000e0000 */
[----:B------:R-:W-:Y:S01]  /*9ed0*/  UMOV UR14, 0x0 ;  /* 0x00000000000e7882 */ /* 0x000fe20000000000 */
[C---:B------:R-:W-:Y:S01]  /*9ee0*/  R2UR UR10, R21.reuse ;  /* 0x00000000150a72ca */ /* 0x040fe200000e0000 */
[----:B------:R-:W-:Y:S01]  /*9ef0*/  UMOV UR15, 0x10000000 ;  /* 0x10000000000f7882 */ /* 0x000fe20000000000 */
[----:B------:R-:W-:Y:S01]  /*9f00*/  R2UR UR12, R12 ;  /* 0x000000000c0c72ca */ /* 0x000fe200000e0000 */
[----:B------:R-:W-:Y:S01]  /*9f10*/  UMOV UR21, 0x30000 ;  /* 0x0003000000157882 */ /* 0x000fe20000000000 */
[----:B------:R-:W-:Y:S01]  /*9f20*/  IADD3 R4, R4, -0x1, RZ ;  /* 0xffffffff04047810 */ /* 0x000fe20007ffe0ff */
[----:B------:R-:W-:Y:S01]  /*9f30*/  VIADD R21, R21, 0x40 ;  /* 0x0000004015157836 */ /* 0x000fe20000000000 */
[----:B------:R-:W-:Y:S01]  /*9f40*/  R2UR UR20, R15 ;  /* 0x000000000f1472ca */ /* 0x000fe200000e0000 */
[----:B------:R-:W-:Y:S01]  /*9f50*/  UIADD3 UR13, UR7, 0x8400, URZ ;  /* 0x00008400070d7890 */ /* 0x000fe2000fffe03f */
[----:B------:R-:W-:Y:S01]  /*9f60*/  ISETP.GT.AND P1, PT, R4, 0x1, PT ;  /* 0x000000010400780c */ /* 0x000fe20003f24270 */
[----:B------:R-:W-:Y:S01]  /*9f70*/  UIADD3.X UR7, URZ, UR23, URZ, UP0, !UPT ;  /* 0x000000173f077290 */ /* 0x000fe200087fe43f */
[----:B------:R-:W-:Y:S01]  /*9f80*/  ISETP.NE.AND P0, PT, R6, 0x4, PT ;  /* 0x000000040600780c */ /* 0x000fe20003f05270 */
[----:B------:R-:W-:-:S03]  /*9f90*/  UIADD3 UR16, UR8, 0x28400, URZ ;  /* 0x0002840008107890 */ /* 0x000fc6000fffe03f */
[----:B------:R-:W-:Y:S01]  /*9fa0*/  UMOV UR8, UR13 ;  /* 0x0000000d00087c82 */ /* 0x000fe20008000000 */
[----:B------:R-:W-:Y:S02]  /*9fb0*/  SEL R14, RZ, 0x1, P0 ;  /* 0x00000001ff0e7807 */ /* 0x000fe40000000000 */
[----:B------:R-:W-:Y:S01]  /*9fc0*/  SEL R6, R6, RZ, P0 ;  /* 0x000000ff06067207 */ /* 0x000fe20000000000 */
[----:B------:R1:W-:Y:S01]  /*9fd0*/  UTMALDG.3D [UR8], [UR6], desc[UR14] ;  /* 0x00000e08060075b4 */ /* 0x0003e20008011000 */
[----:B------:R-:W-:Y:S01]  /*9fe0*/  LOP3.LUT R5, R5, R14, RZ, 0x3c, !PT ;  /* 0x0000000e05057212 */ /* 0x000fe200078e3cff */
[----:B-1----:R-:W-:Y:S01]  /*9ff0*/  UMOV UR8, UR16 ;  /* 0x0000001000087c82 */ /* 0x002fe20008000000 */
[----:B------:R-:W-:Y:S02]  /*a000*/  UMOV UR11, UR20 ;  /* 0x00000014000b7c82 */ /* 0x000fe40008000000 */
[----:B------:R1:W-:Y:S02]  /*a010*/  UTMALDG.3D.MULTICAST [UR8], [UR24], UR21, desc[UR14] ;  /* 0x00000e08180073b4 */ /* 0x0003e40008011815 */
[----:B-1----:R-:W-:Y:S05]  /*a020*/  @P1 BRA `(.L_x_225) ;  /* 0xfffffffc00441947 */ /* 0x002fea000383ffff */
.L_x_222:
[----:B------:R-:W-:Y:S05]  /*a030*/  BSYNC B1 ;  /* 0x0000000000017941 */ /* 0x000fea0003800000 */
.L_x_221:
[----:B------:R-:W-:Y:S01]  /*a040*/  LOP3.LUT P1, RZ, R3, 0xff, RZ, 0xc0, !PT ;  /* 0x000000ff03ff7812 */ /* 0x000fe2000782c0ff */
[----:B------:R-:W-:Y:S01]  /*a050*/  IMAD.IADD R9, R8, 0x1, R9 ;  /* 0x0000000108097824 */ /* 0x000fe200078e0209 */
[----:B------:R-:W-:Y:S01]  /*a060*/  IADD3 R16, P2, R16, UR40, RZ ;  /* 0x0000002810107c10 */ /* 0x000fe2000ff5e0ff */
[----:B------:R-:W-:Y:S01]  /*a070*/  ULDC.64 UR6, c[0x0][0x8f8] ;  /* 0x00023e0000067ab9 */ /* 0x000fe20000000a00 */
[----:B------:R-:W-:Y:S01]  /*a080*/  BSSY B1, `(.L_x_226) ;  /* 0x000006c000017945 */ /* 0x000fe20003800000 */
[----:B------:R-:W-:Y:S01]  /*a090*/  MOV R20, 0xffffffff ;  /* 0xffffffff00147802 */ /* 0x000fe20000000f00 */
[----:B------:R-:W-:Y:S01]  /*a0a0*/  IMAD.MOV.U32 R13, RZ, RZ, -0x1 ;  /* 0xffffffffff0d7424 */ /* 0x000fe200078e00ff */
[----:B------:R-:W-:Y:S01]  /*a0b0*/  SHF.R.U32.HI R3, RZ, 0x2, R9 ;  /* 0x00000002ff037819 */ /* 0x000fe20000011609 */
[----:B------:R-:W-:Y:S01]  /*a0c0*/  IMAD.MOV.U32 R12, RZ, RZ, -0x1 ;  /* 0xffffffffff0c7424 */ /* 0x000fe200078e00ff */
[----:B------:R-:W-:Y:S02]  /*a0d0*/  ISETP.GT.U32.AND P0, PT, R9, 0x3, PT ;  /* 0x000000030900780c */ /* 0x000fe40003f04070 */
[----:B------:R-:W-:-:S02]  /*a0e0*/  LOP3.LUT R3, R3, 0x1, RZ, 0xc0, !PT ;  /* 0x0000000103037812 */ /* 0x000fc400078ec0ff */
[----:B------:R-:W1:Y:S01]  /*a0f0*/  @P1 S2R R5, SR_CgaCtaId ;  /* 0x0000000000051919 */ /* 0x000e620000008800 */
[----:B------:R-:W-:Y:S02]  /*a100*/  @P1 MOV R4, 0x400 ;  /* 0x0000040000041802 */ /* 0x000fe40000000f00 */
[----:B------:R-:W-:Y:S02]  /*a110*/  ISETP.LT.U32.AND P0, PT, R8, 0x4, P0 ;  /* 0x000000040800780c */ /* 0x000fe40000701070 */
[----:B------:R-:W-:Y:S02]  /*a120*/  IADD3.X R17, R17, UR38, RZ, P2, !PT ;  /* 0x0000002611117c10 */ /* 0x000fe400097fe4ff */
[----:B------:R-:W-:Y:S02]  /*a130*/  ISETP.GE.U32.AND P2, PT, R16, UR6, PT ;  /* 0x0000000610007c0c */ /* 0x000fe4000bf46070 */
[----:B------:R-:W-:Y:S02]  /*a140*/  LOP3.LUT R9, R9, 0x3, RZ, 0xc0, !PT ;  /* 0x0000000309097812 */ /* 0x000fe400078ec0ff */
[----:B-1----:R-:W-:-:S04]  /*a150*/  @P1 LEA R4, R5, R4, 0x18 ;  /* 0x0000000405041211 */ /* 0x002fc800078ec0ff */
[----:B------:R1:W-:Y:S01]  /*a160*/  @P1 SYNCS.ARRIVE.TRANS64.A1T0 RZ, [R4+URZ+0x88], RZ ;  /* 0x000088ff04ff19a7 */ /* 0x0003e2000810003f */
[----:B------:R-:W-:Y:S02]  /*a170*/  ISETP.NE.U32.AND P1, PT, R3, 0x1, PT ;  /* 0x000000010300780c */ /* 0x000fe40003f25070 */
[----:B------:R-:W-:Y:S02]  /*a180*/  SEL R3, RZ, 0x1, !P0 ;  /* 0x00000001ff037807 */ /* 0x000fe40004000000 */
[----:B------:R-:W-:Y:S02]  /*a190*/  ISETP.GE.U32.AND.EX P0, PT, R17, UR7, PT, P2 ;  /* 0x0000000711007c0c */ /* 0x000fe4000bf06120 */
[----:B------:R-:W-:-:S04]  /*a1a0*/  ISETP.GT.U32.AND P1, PT, R8, 0x3, !P1 ;  /* 0x000000030800780c */ /* 0x000fc80004f24070 */
[----:B-1----:R-:W-:-:S04]  /*a1b0*/  SEL R4, RZ, 0x1, !P1 ;  /* 0x00000001ff047807 */ /* 0x002fc80004800000 */
[--C-:B------:R-:W-:Y:S02]  /*a1c0*/  LOP3.LUT R10, R4, R10, R3.reuse, 0x96, !PT ;  /* 0x0000000a040a7212 */ /* 0x100fe400078e9603 */
[----:B------:R-:W-:Y:S02]  /*a1d0*/  PRMT R4, RZ, 0x7610, R4 ;  /* 0x00007610ff047816 */ /* 0x000fe40000000004 */
[----:B------:R-:W-:Y:S01]  /*a1e0*/  PRMT R3, RZ, 0x7610, R3 ;  /* 0x00007610ff037816 */ /* 0x000fe20000000003 */
[----:B------:R-:W-:Y:S06]  /*a1f0*/  @P0 BRA `(.L_x_227) ;  /* 0x0000000400500947 */ /* 0x000fec0003800000 */
[----:B------:R-:W1:Y:S01]  /*a200*/  S2R R13, SR_CTAID.X ;  /* 0x00000000000d7919 */ /* 0x000e620000002500 */
[----:B------:R-:W-:Y:S01]  /*a210*/  ULDC.64 UR6, c[0x0][0x8d0] ;  /* 0x0002340000067ab9 */ /* 0x000fe20000000a00 */
[----:B------:R-:W2:Y:S01]  /*a220*/  LDC R20, c[0x0][0x144] ;  /* 0x00005100ff147b82 */ /* 0x000ea20000000800 */
[----:B------:R-:W-:Y:S01]  /*a230*/  ISETP.NE.U32.AND P0, PT, RZ, UR6, PT ;  /* 0x00000006ff007c0c */ /* 0x000fe2000bf05070 */
[----:B------:R-:W3:Y:S01]  /*a240*/  S2R R12, SR_CTAID.Y ;  /* 0x00000000000c7919 */ /* 0x000ee20000002600 */
[----:B------:R-:W-:Y:S01]  /*a250*/  ULDC UR8, c[0x0][0x150] ;  /* 0x0000540000087ab9 */ /* 0x000fe20000000800 */
[----:B------:R-:W-:Y:S01]  /*a260*/  ULDC UR9, c[0x0][0x8d8] ;  /* 0x0002360000097ab9 */ /* 0x000fe20000000800 */
[----:B------:R-:W-:Y:S02]  /*a270*/  ISETP.NE.AND.EX P0, PT, RZ, UR7, PT, P0 ;  /* 0x00000007ff007c0c */ /* 0x000fe4000bf05300 */
[----:B------:R-:W-:Y:S02]  /*a280*/  MOV R4, R16 ;  /* 0x0000001000047202 */ /* 0x000fe40000000f00 */
[----:B-1----:R-:W-:-:S05]  /*a290*/  I2FP.F32.U32 R5, R13 ;  /* 0x0000000d00057245 */ /* 0x002fca0000201000 */
[----:B------:R-:W-:Y:S01]  /*a2a0*/  FMUL R19, R5, UR8 ;  /* 0x0000000805137c20 */ /* 0x000fe20008400000 */
[----:B------:R-:W-:-:S03]  /*a2b0*/  IMAD.MOV.U32 R5, RZ, RZ, R17 ;  /* 0x000000ffff057224 */ /* 0x000fc600078e0011 */
[----:B---3--:R-:W-:Y:S05]  /*a2c0*/  @!P0 BRA `(.L_x_228) ;  /* 0x0000000000288947 */ /* 0x008fea0003800000 */
[----:B------:R-:W-:Y:S02]  /*a2d0*/  ULDC UR8, c[0x0][0x8dc] ;  /* 0x0002370000087ab9 */ /* 0x000fe40000000800 */
[----:B------:R-:W-:-:S05]  /*a2e0*/  IADD3 R5, P0, R16, UR8, RZ ;  /* 0x0000000810057c10 */ /* 0x000fca000ff1e0ff */
[----:B------:R-:W-:-:S04]  /*a2f0*/  IMAD.X R15, RZ, RZ, R17, P0 ;  /* 0x000000ffff0f7224 */ /* 0x000fc800000e0611 */
[----:B------:R-:W-:-:S04]  /*a300*/  IMAD.WIDE.U32 R6, R15, UR6, RZ ;  /* 0x000000060f067c25 */ /* 0x000fc8000f8e00ff */
[----:B------:R-:W-:-:S04]  /*a310*/  IMAD.WIDE.U32 R6, P0, R5, UR7, R6 ;  /* 0x0000000705067c25 */ /* 0x000fc8000f800006 */
[----:B------:R-:W-:-:S04]  /*a320*/  IMAD.WIDE.U32 R4, R5, UR6, RZ ;  /* 0x0000000605047c25 */ /* 0x000fc8000f8e00ff */
[----:B------:R-:W-:Y:S01]  /*a330*/  IMAD.MOV.U32 R4, RZ, RZ, R7 ;  /* 0x000000ffff047224 */ /* 0x000fe200078e0007 */
[----:B------:R-:W-:Y:S02]  /*a340*/  IADD3 RZ, P1, R5, R6, RZ ;  /* 0x0000000605ff7210 */ /* 0x000fe40007f3e0ff */
[----:B------:R-:W-:-:S03]  /*a350*/  IADD3.X R5, RZ, RZ, RZ, P0, !PT ;  /* 0x000000ffff057210 */ /* 0x000fc600007fe4ff */
[----:B------:R-:W-:-:S08]  /*a360*/  IMAD.WIDE.U32.X R4, R15, UR7, R4, P1 ;  /* 0x000000070f047c25 */ /* 0x000fd000088e0404 */
.L_x_228:
[--C-:B------:R-:W-:Y:S01]  /*a370*/  SHF.R.U64 R14, R4, UR9, R5.reuse ;  /* 0x00000009040e7c19 */ /* 0x100fe20008001205 */
[----:B------:R-:W1:Y:S01]  /*a380*/  F2I.U32.TRUNC.NTZ R19, R19 ;  /* 0x0000001300137305 */ /* 0x000e62000020f000 */
[----:B------:R-:W-:Y:S01]  /*a390*/  SHF.R.U32.HI R4, RZ, UR9, R5 ;  /* 0x00000009ff047c19 */ /* 0x000fe20008011605 */
[----:B------:R-:W-:Y:S01]  /*a3a0*/  ULDC.64 UR6, c[0x0][0x8c8] ;  /* 0x0002320000067ab9 */ /* 0x000fe20000000a00 */
[----:B------:R-:W-:Y:S01]  /*a3b0*/  IADD3 R7, P0, RZ, -R14, RZ ;  /* 0x8000000eff077210 */ /* 0x000fe20007f1e0ff */
[----:B------:R-:W-:Y:S01]  /*a3c0*/  ULDC.64 UR8, c[0x0][0x8e8] ;  /* 0x00023a0000087ab9 */ /* 0x000fe20000000a00 */
[----:B------:R-:W3:Y:S03]  /*a3d0*/  LDC R21, c[0x0][0x148] ;  /* 0x00005200ff157b82 */ /* 0x000ee60000000800 */
[----:B------:R-:W-:Y:S01]  /*a3e0*/  IMAD.X R4, RZ, RZ, ~R4, P0 ;  /* 0x000000ffff047224 */ /* 0x000fe200000e0e04 */
[----:B------:R-:W-:-:S03]  /*a3f0*/  ISETP.NE.U32.AND P0, PT, RZ, UR8, PT ;  /* 0x00000008ff007c0c */ /* 0x000fc6000bf05070 */
[----:B------:R-:W-:Y:S01]  /*a400*/  IMAD R6, R4, UR6, RZ ;  /* 0x0000000604067c24 */ /* 0x000fe2000f8e02ff */
[----:B------:R-:W-:Y:S01]  /*a410*/  ISETP.NE.AND.EX P0, PT, RZ, UR9, PT, P0 ;  /* 0x00000009ff007c0c */ /* 0x000fe2000bf05300 */
[----:B------:R-:W-:Y:S01]  /*a420*/  IMAD.WIDE.U32 R4, R7, UR6, R16 ;  /* 0x0000000607047c25 */ /* 0x000fe2000f8e0010 */
[----:B------:R-:W-:-:S03]  /*a430*/  ULDC UR6, c[0x0][0x8c0] ;  /* 0x0002300000067ab9 */ /* 0x000fc60000000800 */
[----:B------:R-:W-:Y:S01]  /*a440*/  IMAD R7, R7, UR7, R6 ;  /* 0x0000000707077c24 */ /* 0x000fe2000f8e0206 */
[----:B-1----:R-:W-:Y:S01]  /*a450*/  IADD3 R6, -R19, RZ, RZ ;  /* 0x000000ff13067210 */ /* 0x002fe20007ffe1ff */
[----:B------:R-:W-:Y:S02]  /*a460*/  ULDC UR7, c[0x0][0x154] ;  /* 0x0000550000077ab9 */ /* 0x000fe40000000800 */
[----:B------:R-:W-:Y:S02]  /*a470*/  IMAD.IADD R5, R5, 0x1, R7 ;  /* 0x0000000105057824 */ /* 0x000fe400078e0207 */
[----:B--2---:R-:W-:Y:S01]  /*a480*/  IMAD R13, R20, R6, R13 ;  /* 0x00000006140d7224 */ /* 0x004fe200078e020d */
[----:B------:R-:W-:Y:S02]  /*a490*/  I2FP.F32.U32 R6, R12 ;  /* 0x0000000c00067245 */ /* 0x000fe40000201000 */
[--C-:B------:R-:W-:Y:S02]  /*a4a0*/  SHF.R.U64 R15, R4, UR6, R5.reuse ;  /* 0x00000006040f7c19 */ /* 0x100fe40008001205 */
[----:B------:R-:W-:Y:S01]  /*a4b0*/  SHF.R.U32.HI R4, RZ, UR6, R5 ;  /* 0x00000006ff047c19 */ /* 0x000fe20008011605 */
[----:B------:R-:W-:Y:S01]  /*a4c0*/  FMUL R6, R6, UR7 ;  /* 0x0000000706067c20 */ /* 0x000fe20008400000 */
[----:B------:R-:W-:-:S02]  /*a4d0*/  ULDC UR6, c[0x0][0x8b0] ;  /* 0x00022c0000067ab9 */ /* 0x000fc40000000800 */
[--C-:B------:R-:W-:Y:S01]  /*a4e0*/  SHF.R.U64 R20, R15, UR6, R4.reuse ;  /* 0x000000060f147c19 */ /* 0x100fe20008001204 */
[----:B------:R1:W2:Y:S01]  /*a4f0*/  F2I.U32.TRUNC.NTZ R24, R6 ;  /* 0x0000000600187305 */ /* 0x0002a2000020f000 */
[----:B------:R-:W-:Y:S01]  /*a500*/  SHF.R.U32.HI R5, RZ, UR6, R4 ;  /* 0x00000006ff057c19 */ /* 0x000fe20008011604 */
[----:B------:R-:W-:-:S03]  /*a510*/  ULDC UR6, c[0x0][0x900] ;  /* 0x0002400000067ab9 */ /* 0x000fc60000000800 */
[--C-:B------:R-:W-:Y:S02]  /*a520*/  SHF.R.U64 R19, R20, UR6, R5.reuse ;  /* 0x0000000614137c19 */ /* 0x100fe40008001205 */
[----:B------:R-:W-:-:S03]  /*a530*/  SHF.R.U32.HI R23, RZ, UR6, R5 ;  /* 0x00000006ff177c19 */ /* 0x000fc60008011605 */
[----:B------:R-:W-:Y:S01]  /*a540*/  IMAD.MOV.U32 R4, RZ, RZ, R19 ;  /* 0x000000ffff047224 */ /* 0x000fe200078e0013 */
[----:B------:R-:W-:Y:S01]  /*a550*/  MOV R5, R23 ;  /* 0x0000001700057202 */ /* 0x000fe20000000f00 */
[----:B-1----:R-:W-:Y:S06]  /*a560*/  @!P0 BRA `(.L_x_229) ;  /* 0x0000000000288947 */ /* 0x002fec0003800000 */
[----:B------:R-:W-:Y:S02]  /*a570*/  ULDC UR6, c[0x0][0x8f4] ;  /* 0x00023d0000067ab9 */ /* 0x000fe40000000800 */
[----:B------:R-:W-:-:S05]  /*a580*/  IADD3 R5, P0, R19, UR6, RZ ;  /* 0x0000000613057c10 */ /* 0x000fca000ff1e0ff */
[----:B------:R-:W-:-:S04]  /*a590*/  IMAD.X R23, RZ, RZ, R23, P0 ;  /* 0x000000ffff177224 */ /* 0x000fc800000e0617 */
[----:B------:R-:W-:-:S04]  /*a5a0*/  IMAD.WIDE.U32 R6, R23, UR8, RZ ;  /* 0x0000000817067c25 */ /* 0x000fc8000f8e00ff */
[----:B------:R-:W-:-:S04]  /*a5b0*/  IMAD.WIDE.U32 R6, P0, R5, UR9, R6 ;  /* 0x0000000905067c25 */ /* 0x000fc8000f800006 */
[----:B------:R-:W-:Y:S01]  /*a5c0*/  IMAD.WIDE.U32 R4, R5, UR8, RZ ;  /* 0x0000000805047c25 */ /* 0x000fe2000f8e00ff */
[----:B------:R-:W-:-:S04]  /*a5d0*/  MOV R4, R7 ;  /* 0x0000000700047202 */ /* 0x000fc80000000f00 */
[----:B------:R-:W-:Y:S01]  /*a5e0*/  IADD3 RZ, P1, R5, R6, RZ ;  /* 0x0000000605ff7210 */ /* 0x000fe20007f3e0ff */
[----:B------:R-:W-:-:S04]  /*a5f0*/  IMAD.X R5, RZ, RZ, RZ, P0 ;  /* 0x000000ffff057224 */ /* 0x000fc800000e06ff */
[----:B------:R-:W-:-:S08]  /*a600*/  IMAD.WIDE.U32.X R4, R23, UR9, R4, P1 ;  /* 0x0000000917047c25 */ /* 0x000fd000088e0404 */
.L_x_229:
[----:B------:R-:W-:Y:S01]  /*a610*/  ISETP.NE.AND P0, PT, R2, 0x1, PT ;  /* 0x000000010200780c */ /* 0x000fe20003f05270 */
[----:B------:R-:W-:Y:S01]  /*a620*/  ULDC UR6, c[0x0][0x8f0] ;  /* 0x00023c0000067ab9 */ /* 0x000fe20000000800 */
[----:B------:R-:W-:Y:S01]  /*a630*/  LOP3.LUT R20, R20, UR18, RZ, 0xc0, !PT ;  /* 0x0000001214147c12 */ /* 0x000fe2000f8ec0ff */
[----:B--2---:R-:W-:Y:S01]  /*a640*/  IMAD.MOV R24, RZ, RZ, -R24 ;  /* 0x000000ffff187224 */ /* 0x004fe200078e0a18 */
[----:B------:R-:W-:Y:S01]  /*a650*/  SHF.R.U64 R5, R4, UR6, R5 ;  /* 0x0000000604057c19 */ /* 0x000fe20008001205 */
[----:B------:R-:W-:Y:S01]  /*a660*/  ULDC UR6, c[0x0][0x8e0] ;  /* 0x0002380000067ab9 */ /* 0x000fe20000000800 */
[----:B------:R-:W-:Y:S01]  /*a670*/  LOP3.LUT R6, R15, UR17, RZ, 0xc0, !PT ;  /* 0x000000110f067c12 */ /* 0x000fe2000f8ec0ff */
[----:B------:R-:W-:Y:S02]  /*a680*/  ULDC UR7, c[0x0][0x8b8] ;  /* 0x00022e0000077ab9 */ /* 0x000fe40000000800 */
[----:B------:R-:W-:Y:S02]  /*a690*/  IMAD.MOV R4, RZ, RZ, -R5 ;  /* 0x000000ffff047224 */ /* 0x000fe400078e0a05 */
[----:B------:R-:W-:-:S02]  /*a6a0*/  IMAD R20, R5, UR19, R20 ;  /* 0x0000001305147c24 */ /* 0x000fc4000f8e0214 */
[----:B---3--:R-:W-:Y:S02]  /*a6b0*/  @P0 IMAD R13, R21, R24, R12 ;  /* 0x00000018150d0224 */ /* 0x008fe400078e020c */
[----:B------:R-:W-:Y:S01]  /*a6c0*/  IMAD R19, R4, UR6, R19 ;  /* 0x0000000604137c24 */ /* 0x000fe2000f8e0213 */
[----:B------:R-:W-:Y:S01]  /*a6d0*/  ULDC UR6, c[0x0][0x8a8] ;  /* 0x00022a0000067ab9 */ /* 0x000fe20000000800 */
[----:B------:R-:W-:Y:S01]  /*a6e0*/  IMAD R20, R20, UR7, R13 ;  /* 0x0000000714147c24 */ /* 0x000fe2000f8e020d */
[----:B------:R-:W-:Y:S01]  /*a6f0*/  MOV R4, 0x1 ;  /* 0x0000000100047802 */ /* 0x000fe20000000f00 */
[----:B------:R-:W-:Y:S02]  /*a700*/  IMAD R19, R19, UR6, R6 ;  /* 0x0000000613137c24 */ /* 0x000fe4000f8e0206 */
[----:B------:R-:W-:-:S03]  /*a710*/  IMAD.MOV.U32 R12, RZ, RZ, R14 ;  /* 0x000000ffff0c7224 */ /* 0x000fc600078e000e */
[----:B------:R-:W-:Y:S02]  /*a720*/  SEL R13, R19, R20, !P0 ;  /* 0x00000014130d7207 */ /* 0x000fe40004000000 */
[----:B------:R-:W-:-:S07]  /*a730*/  SEL R20, R20, R19, !P0 ;  /* 0x0000001314147207 */ /* 0x000fce0004000000 */
.L_x_227:
[----:B------:R-:W-:Y:S05]  /*a740*/  BSYNC B1 ;  /* 0x0000000000017941 */ /* 0x000fea0003800000 */
.L_x_226:
[----:B------:R-:W-:-:S13]  /*a750*/  LOP3.LUT P0, RZ, R4, 0xff, RZ, 0xc0, !PT ;  /* 0x000000ff04ff7812 */ /* 0x000fda000780c0ff */
[----:B------:R-:W-:Y:S05]  /*a760*/  @P0 BRA `(.L_x_230) ;  /* 0xfffffff400400947 */ /* 0x000fea000383ffff */
[----:B------:R-:W-:Y:S05]  /*a770*/  BSYNC B0 ;  /* 0x0000000000007941 */ /* 0x000fea0003800000 */
.L_x_219:
[----:B------:R-:W-:-:S03]  /*a780*/  UMOV UR6, 0xffffffff ;  /* 0xffffffff00067882 */ /* 0x000fc60000000000 */
[----:B------:R-:W-:Y:S05]  /*a790*/  BRA.DIV UR6, `(.L_x_231) ;  /* 0x0000000a06cc7947 */ /* 0x000fea000b800000 */
[----:B------:R-:W-:-:S13]  /*a7a0*/  ELECT P6, URZ, PT ;  /* 0x00000000003f782f */ /* 0x000fda00038c0000 */
.L_x_262:
[----:B------:R-:W-:Y:S05]  /*a7b0*/  @!P6 BRA `(.L_x_14) ;  /* 0x0000000000a4e947 */ /* 0x000fea0003800000 */
[----:B------:R-:W-:-:S04]  /*a7c0*/  LOP3.LUT R22, R22, 0x2, RZ, 0xfc, !PT ;  /* 0x0000000216167812 */ /* 0x000fc800078efcff */
[----:B------:R-:W-:-:S13]  /*a7d0*/  ISETP.NE.AND P0, PT, R22, 0x3, PT ;  /* 0x000000031600780c */ /* 0x000fda0003f05270 */
[----:B------:R-:W-:Y:S05]  /*a7e0*/  @!P0 BRA `(.L_x_232) ;  /* 0x0000000000048947 */ /* 0x000fea0003800000 */
[----:B-1----:R-:W-:Y:S01]  /*a7f0*/  BPT.TRAP 0x1 ;  /* 0x000000040000795c */ /* 0x002fe20000300000 */
.L_x_232:
[----:B------:R-:W2:Y:S01]  /*a800*/  S2R R3, SR_CgaCtaId ;  /* 0x0000000000037919 */ /* 0x000ea20000008800 */
[----:B------:R-:W-:Y:S02]  /*a810*/  MOV R0, 0x400 ;  /* 0x0000040000007802 */ /* 0x000fe40000000f00 */
[----:B------:R-:W-:Y:S02]  /*a820*/  SHF.L.U32 R2, R10, 0x1f, RZ ;  /* 0x0000001f0a027819 */ /* 0x000fe400000006ff */
[----:B--2---:R-:W-:-:S05]  /*a830*/  LEA R0, R3, R0, 0x18 ;  /* 0x0000000003007211 */ /* 0x004fca00078ec0ff */
[----:B------:R-:W-:-:S05]  /*a840*/  VIADD R0, R0, 0x20 ;  /* 0x0000002000007836 */ /* 0x000fca0000000000 */
[C---:B------:R-:W-:Y:S01]  /*a850*/  LEA R5, R9.reuse, R0, 0x3 ;  /* 0x0000000009057211 */ /* 0x040fe200078e18ff */
[----:B------:R-:W-:-:S03]  /*a860*/  VIADD R9, R9, 0x1 ;  /* 0x0000000109097836 */ /* 0x000fc60000000000 */
[----:B------:R-:W2:Y:S02]  /*a870*/  SYNCS.PHASECHK.TRANS64.TRYWAIT P0, [R5+URZ], R2 ;  /* 0x00000002050075a7 */ /* 0x000ea4000800017f */
[----:B------:R-:W-:-:S04]  /*a880*/  ISETP.NE.AND P1, PT, R9, 0x4, PT ;  /* 0x000000040900780c */ /* 0x000fc80003f25270 */
[----:B------:R-:W-:Y:S02]  /*a890*/  SEL R3, RZ, 0x1, P1 ;  /* 0x00000001ff037807 */ /* 0x000fe40000800000 */
[----:B------:R-:W-:Y:S02]  /*a8a0*/  SEL R9, R9, RZ, P1 ;  /* 0x000000ff09097207 */ /* 0x000fe40000800000 */
[----:B------:R-:W-:-:S03]  /*a8b0*/  LOP3.LUT R10, R10, R3, RZ, 0x3c, !PT ;  /* 0x000000030a0a7212 */ /* 0x000fc600078e3cff */
[----:B------:R-:W-:Y:S01]  /*a8c0*/  IMAD R7, R9, 0x8, R0 ;  /* 0x0000000809077824 */ /* 0x000fe200078e0200 */
[----:B------:R-:W-:Y:S01]  /*a8d0*/  SHF.L.U32 R4, R10, 0x1f, RZ ;  /* 0x0000001f0a047819 */ /* 0x000fe200000006ff */
[----:B--2---:R-:W-:Y:S06]  /*a8e0*/  @!P0 BRA `(.L_x_233) ;  /* 0x0000000800988947 */ /* 0x004fec0003800000 */
.L_x_263:
[----:B------:R-:W3:Y:S01]  /*a8f0*/  SYNCS.PHASECHK.TRANS64.TRYWAIT P0, [R7+URZ], R4 ;  /* 0x00000004070075a7 */ /* 0x000ee2000800017f */
[----:B--2---:R-:W-:-:S04]  /*a900*/  IADD3 R2, R9, 0x1, RZ ;  /* 0x0000000109027810 */ /* 0x004fc80007ffe0ff */
[----:B------:R-:W-:-:S04]  /*a910*/  ISETP.NE.AND P1, PT, R2, 0x4, PT ;  /* 0x000000040200780c */ /* 0x000fc80003f25270 */
[----:B------:R-:W-:Y:S02]  /*a920*/  SEL R3, RZ, 0x1, P1 ;  /* 0x00000001ff037807 */ /* 0x000fe40000800000 */
[----:B------:R-:W-:Y:S02]  /*a930*/  SEL R9, R2, RZ, P1 ;  /* 0x000000ff02097207 */ /* 0x000fe40000800000 */
[----:B------:R-:W-:-:S03]  /*a940*/  LOP3.LUT R11, R10, R3, RZ, 0x3c, !PT ;  /* 0x000000030a0b7212 */ /* 0x000fc600078e3cff */
[----:B------:R-:W-:Y:S01]  /*a950*/  IMAD R6, R9, 0x8, R0 ;  /* 0x0000000809067824 */ /* 0x000fe200078e0200 */
[----:B------:R-:W-:Y:S01]  /*a960*/  SHF.L.U32 R5, R11, 0x1f, RZ ;  /* 0x0000001f0b057819 */ /* 0x000fe200000006ff */
[----:B---3--:R-:W-:Y:S06]  /*a970*/  @!P0 BRA `(.L_x_234) ;  /* 0x0000000800888947 */ /* 0x008fec0003800000 */
.L_x_264:
[----:B------:R-:W3:Y:S01]  /*a980*/  SYNCS.PHASECHK.TRANS64.TRYWAIT P0, [R6+URZ], R5 ;  /* 0x00000005060075a7 */ /* 0x000ee2000800017f */
[----:B------:R-:W-:-:S05]  /*a990*/  VIADD R2, R9, 0x1 ;  /* 0x0000000109027836 */ /* 0x000fca0000000000 */
[----:B------:R-:W-:-:S04]  /*a9a0*/  ISETP.NE.AND P1, PT, R2, 0x4, PT ;  /* 0x000000040200780c */ /* 0x000fc80003f25270 */
[----:B--2---:R-:W-:Y:S02]  /*a9b0*/  SEL R4, RZ, 0x1, P1 ;  /* 0x00000001ff047807 */ /* 0x004fe40000800000 */
[----:B------:R-:W-:Y:S02]  /*a9c0*/  SEL R3, R2, RZ, P1 ;  /* 0x000000ff02037207 */ /* 0x000fe40000800000 */
[----:B------:R-:W-:Y:S01]  /*a9d0*/  LOP3.LUT R4, R11, R4, RZ, 0x3c, !PT ;  /* 0x000000040b047212 */ /* 0x000fe200078e3cff */
[----:B---3--:R-:W-:Y:S06]  /*a9e0*/  @!P0 BRA `(.L_x_235) ;  /* 0x0000000800808947 */ /* 0x008fec0003800000 */
.L_x_265:
[----:B------:R-:W-:Y:S02]  /*a9f0*/  LEA R3, R3, R0, 0x3 ;  /* 0x0000000003037211 */ /* 0x000fe400078e18ff */
[----:B------:R-:W-:-:S07]  /*aa00*/  SHF.L.U32 R0, R4, 0x1f, RZ ;  /* 0x0000001f04007819 */ /* 0x000fce00000006ff */
.L_x_236:
[----:B---3--:R3:W4:Y:S02]  /*aa10*/  SYNCS.PHASECHK.TRANS64.TRYWAIT P0, [R3+URZ], R0 ;  /* 0x00000000030075a7 */ /* 0x008724000800017f */
[----:B----4-:R-:W-:Y:S05]  /*aa20*/  @!P0 NANOSLEEP.SYNCS 0x989680 ;  /* 0x009896800000895d */ /* 0x010fea0003900000 */
[----:B------:R-:W4:Y:S02]  /*aa30*/  @!P0 SYNCS.PHASECHK.TRANS64 P0, [R3+URZ], R0 ;  /* 0x00000000030085a7 */ /* 0x000f24000800007f */
[----:B----4-:R-:W-:Y:S05]  /*aa40*/  @!P0 BRA `(.L_x_236) ;  /* 0xfffffffc00f08947 */ /* 0x010fea000383ffff */
.L_x_14:
[----:B-1----:R-:W-:Y:S05]  /*aa50*/  BSYNC B6 ;  /* 0x0000000000067941 */ /* 0x002fea0003800000 */
.L_x_12:
[----:B------:R-:W-:Y:S05]  /*aa60*/  EXIT ;  /* 0x000000000000794d */ /* 0x000fea0003800000 */
.L_x_27:
[----:B----4-:R4:W1:Y:S02]  /*aa70*/  SYNCS.PHASECHK.TRANS64.TRYWAIT P1, [R3+URZ], R0 ;  /* 0x00000000030075a7 */ /* 0x010864000802017f */
[----:B-1----:R-:W-:Y:S05]  /*aa80*/  @!P1 NANOSLEEP.SYNCS 0x989680 ;  /* 0x009896800000995d */ /* 0x002fea0003900000 */
[----:B------:R-:W1:Y:S02]  /*aa90*/  @!P1 SYNCS.PHASECHK.TRANS64 P1, [R3+URZ], R0 ;  /* 0x00000000030095a7 */ /* 0x000e64000802007f */
[----:B-1----:R-:W-:Y:S05]  /*aaa0*/  @!P1 BRA `(.L_x_27) ;  /* 0xfffffffc00f09947 */ /* 0x002fea000383ffff */
[----:B------:R-:W-:Y:S05]  /*aab0*/  BRA `(.L_x_26) ;  /* 0xffffff6c00e07947 */ /* 0x000fea000383ffff */
.L_x_32:
[----:B---3--:R-:W-:-:S04]  /*aac0*/  IMAD.U32 R5, RZ, RZ, UR4 ;  /* 0x00000004ff057e24 */ /* 0x008fc8000f8e00ff */
[----:B------:R3:W4:Y:S03]  /*aad0*/  SYNCS.PHASECHK.TRANS64.TRYWAIT P1, [R5+URZ], R4 ;  /* 0x00000004050075a7 */ /* 0x000726000802017f */
[----:B----4-:R-:W-:Y:S05]  /*aae0*/  @!P1 NANOSLEEP.SYNCS 0x989680 ;  /* 0x009896800000995d */ /* 0x010fea0003900000 */
[----:B------:R-:W4:Y:S02]  /*aaf0*/  @!P1 SYNCS.PHASECHK.TRANS64 P1, [R5+URZ], R4 ;  /* 0x00000004050095a7 */ /* 0x000f24000802007f */
[----:B----4-:R-:W-:Y:S05]  /*ab00*/  @!P1 BRA `(.L_x_32) ;  /* 0xfffffffc00ec9947 */ /* 0x010fea000383ffff */
[----:B------:R-:W-:Y:S05]  /*ab10*/  BRA `(.L_x_31) ;  /* 0xffffff7400007947 */ /* 0x000fea000383ffff */
.L_x_54:
[----:B-1----:R-:W-:-:S04]  /*ab20*/  IMAD.U32 R5, RZ, RZ, UR52 ;  /* 0x00000034ff057e24 */ /* 0x002fc8000f8e00ff */
[----:B------:R1:W2:Y:S03]  /*ab30*/  SYNCS.PHASECHK.TRANS64.TRYWAIT P1, [R5+URZ+0x40], R4 ;  /* 0x00004004050075a7 */ /* 0x0002a6000802017f */
[----:B--2---:R-:W-:Y:S05]  /*ab40*/  @!P1 NANOSLEEP.SYNCS 0x989680 ;  /* 0x009896800000995d */ /* 0x004fea0003900000 */
[----:B------:R-:W2:Y:S02]  /*ab50*/  @!P1 SYNCS.PHASECHK.TRANS64 P1, [R5+URZ+0x40], R4 ;  /* 0x00004004050095a7 */ /* 0x000ea4000802007f */
[----:B--2---:R-:W-:Y:S05]  /*ab60*/  @!P1 BRA `(.L_x_54) ;  /* 0xfffffffc00ec9947 */ /* 0x004fea000383ffff */
[----:B------:R-:W-:Y:S05]  /*ab70*/  BRA `(.L_x_237) ;  /* 0xffffff8400547947 */ /* 0x000fea000383ffff */
.L_x_65:
[----:B-1----:R1:W2:Y:S02]  /*ab80*/  SYNCS.PHASECHK.TRANS64.TRYWAIT P2, [R4+URZ+0x40], R5 ;  /* 0x00004005040075a7 */ /* 0x0022a4000804017f */
[----:B--2---:R-:W-:Y:S05]  /*ab90*/  @!P2 NANOSLEEP.SYNCS 0x989680 ;  /* 0x009896800000a95d */ /* 0x004fea0003900000 */
[----:B------:R-:W2:Y:S02]  /*aba0*/  @!P2 SYNCS.PHASECHK.TRANS64 P2, [R4+URZ+0x40], R5 ;  /* 0x000040050400a5a7 */ /* 0x000ea4000804007f */
[----:B--2---:R-:W-:Y:S05]  /*abb0*/  @!P2 BRA `(.L_x_65) ;  /* 0xfffffffc00f0a947 */ /* 0x004fea000383ffff */
[----:B------:R-:W-:Y:S05]  /*abc0*/  BRA `(.L_x_238) ;  /* 0xffffff8c00b47947 */ /* 0x000fea000383ffff */
.L_x_76:
[----:B-1----:R1:W2:Y:S02]  /*abd0*/  SYNCS.PHASECHK.TRANS64.TRYWAIT P2, [R4+URZ+0x40], R5 ;  /* 0x00004005040075a7 */ /* 0x0022a4000804017f */
[----:B--2---:R-:W-:Y:S05]  /*abe0*/  @!P2 NANOSLEEP.SYNCS 0x989680 ;  /* 0x009896800000a95d */ /* 0x004fea0003900000 */
[----:B------:R-:W2:Y:S02]  /*abf0*/  @!P2 SYNCS.PHASECHK.TRANS64 P2, [R4+URZ+0x40], R5 ;  /* 0x000040050400a5a7 */ /* 0x000ea4000804007f */
[----:B--2---:R-:W-:Y:S05]  /*ac00*/  @!P2 BRA `(.L_x_76) ;  /* 0xfffffffc00f0a947 */ /* 0x004fea000383ffff */
[----:B------:R-:W-:Y:S05]  /*ac10*/  BRA `(.L_x_239) ;  /* 0xffffff9400b07947 */ /* 0x000fea000383ffff */
.L_x_87:
[----:B-1----:R1:W2:Y:S02]  /*ac20*/  SYNCS.PHASECHK.TRANS64.TRYWAIT P2, [R5+URZ+0x40], R4 ;  /* 0x00004004050075a7 */ /* 0x0022a4000804017f */
[----:B--2---:R-:W-:Y:S05]  /*ac30*/  @!P2 NANOSLEEP.SYNCS 0x989680 ;  /* 0x009896800000a95d */ /* 0x004fea0003900000 */
[----:B------:R-:W2:Y:S02]  /*ac40*/  @!P2 SYNCS.PHASECHK.TRANS64 P2, [R5+URZ+0x40], R4 ;  /* 0x000040040500a5a7 */ /* 0x000ea4000804007f */
[----:B--2---:R-:W-:Y:S05]  /*ac50*/  @!P2 BRA `(.L_x_87) ;  /* 0xfffffffc00f0a947 */ /* 0x004fea000383ffff */
[----:B------:R-:W-:Y:S05]  /*ac60*/  BRA `(.L_x_240) ;  /* 0xffffff9c00b07947 */ /* 0x000fea000383ffff */
.L_x_98:
[----:B-1----:R1:W2:Y:S02]  /*ac70*/  SYNCS.PHASECHK.TRANS64.TRYWAIT P2, [R4+URZ+0x40], R5 ;  /* 0x00004005040075a7 */ /* 0x0022a4000804017f */
[----:B--2---:R-:W-:Y:S05]  /*ac80*/  @!P2 NANOSLEEP.SYNCS 0x989680 ;  /* 0x009896800000a95d */ /* 0x004fea0003900000 */
[----:B------:R-:W2:Y:S02]  /*ac90*/  @!P2 SYNCS.PHASECHK.TRANS64 P2, [R4+URZ+0x40], R5 ;  /* 0x000040050400a5a7 */ /* 0x000ea4000804007f */
[----:B--2---:R-:W-:Y:S05]  /*aca0*/  @!P2 BRA `(.L_x_98) ;  /* 0xfffffffc00f0a947 */ /* 0x004fea000383ffff */
[----:B------:R-:W-:Y:S05]  /*acb0*/  BRA `(.L_x_241) ;  /* 0xffffffa400b07947 */ /* 0x000fea000383ffff */
.L_x_109:
[----:B-1----:R1:W2:Y:S02]  /*acc0*/  SYNCS.PHASECHK.TRANS64.TRYWAIT P2, [R4+URZ+0x40], R5 ;  /* 0x00004005040075a7 */ /* 0x0022a4000804017f */
[----:B--2---:R-:W-:Y:S05]  /*acd0*/  @!P2 NANOSLEEP.SYNCS 0x989680 ;  /* 0x009896800000a95d */ /* 0x004fea0003900000 */
[----:B------:R-:W2:Y:S02]  /*ace0*/  @!P2 SYNCS.PHASECHK.TRANS64 P2, [R4+URZ+0x40], R5 ;  /* 0x000040050400a5a7 */ /* 0x000ea4000804007f */
[----:B--2---:R-:W-:Y:S05]  /*acf0*/  @!P2 BRA `(.L_x_109) ;  /* 0xfffffffc00f0a947 */ /* 0x004fea000383ffff */
[----:B------:R-:W-:Y:S05]  /*ad00*/  BRA `(.L_x_242) ;  /* 0xffffffac00a87947 */ /* 0x000fea000383ffff */
.L_x_120:
[----:B-1----:R1:W2:Y:S02]  /*ad10*/  SYNCS.PHASECHK.TRANS64.TRYWAIT P2, [R4+URZ+0x40], R5 ;  /* 0x00004005040075a7 */ /* 0x0022a4000804017f */
[----:B--2---:R-:W-:Y:S05]  /*ad20*/  @!P2 NANOSLEEP.SYNCS 0x989680 ;  /* 0x009896800000a95d */ /* 0x004fea0003900000 */
[----:B------:R-:W2:Y:S02]  /*ad30*/  @!P2 SYNCS.PHASECHK.TRANS64 P2, [R4+URZ+0x40], R5 ;  /* 0x000040050400a5a7 */ /* 0x000ea4000804007f */
[----:B--2---:R-:W-:Y:S05]  /*ad40*/  @!P2 BRA `(.L_x_120) ;  /* 0xfffffffc00f0a947 */ /* 0x004fea000383ffff */
[----:B------:R-:W-:Y:S05]  /*ad50*/  BRA `(.L_x_243) ;  /* 0xffffffb400a07947 */ /* 0x000fea000383ffff */
.L_x_131:
[----:B-1----:R1:W2:Y:S02]  /*ad60*/  SYNCS.PHASECHK.TRANS64.TRYWAIT P2, [R4+URZ+0x40], R25 ;  /* 0x00004019040075a7 */ /* 0x0022a4000804017f */
[----:B--2---:R-:W-:Y:S05]  /*ad70*/  @!P2 NANOSLEEP.SYNCS 0x989680 ;  /* 0x009896800000a95d */ /* 0x004fea0003900000 */
[----:B------:R-:W2:Y:S02]  /*ad80*/  @!P2 SYNCS.PHASECHK.TRANS64 P2, [R4+URZ+0x40], R25 ;  /* 0x000040190400a5a7 */ /* 0x000ea4000804007f */
[----:B--2---:R-:W-:Y:S05]  /*ad90*/  @!P2 BRA `(.L_x_131) ;  /* 0xfffffffc00f0a947 */ /* 0x004fea000383ffff */
[----:B------:R-:W-:Y:S05]  /*ada0*/  BRA `(.L_x_244) ;  /* 0xffffffbc008c7947 */ /* 0x000fea000383ffff */
.L_x_151:
[----:B-1----:R-:W-:-:S04]  /*adb0*/  MOV R3, UR4 ;  /* 0x0000000400037c02 */ /* 0x002fc80008000f00 */
[----:B------:R1:W2:Y:S03]  /*adc0*/  SYNCS.PHASECHK.TRANS64.TRYWAIT P0, [R3+URZ+0x88], R0 ;  /* 0x00008800030075a7 */ /* 0x0002a6000800017f */
[----:B--2---:R-:W-:Y:S05]  /*add0*/  @!P0 NANOSLEEP.SYNCS 0x989680 ;  /* 0x009896800000895d */ /* 0x004fea0003900000 */
[----:B------:R-:W2:Y:S02]  /*ade0*/  @!P0 SYNCS.PHASECHK.TRANS64 P0, [R3+URZ+0x88], R0 ;  /* 0x00008800030085a7 */ /* 0x000ea4000800007f */
[----:B--2---:R-:W-:Y:S05]  /*adf0*/  @!P0 BRA `(.L_x_151) ;  /* 0xfffffffc00ec8947 */ /* 0x004fea000383ffff */
[----:B------:R-:W-:Y:S05]  /*ae00*/  BRA `(.L_x_150) ;  /* 0xffffffd400347947 */ /* 0x000fea000383ffff */
.L_x_160:
[----:B-1----:R-:W-:-:S04]  /*ae10*/  IMAD.U32 R5, RZ, RZ, UR13 ;  /* 0x0000000dff057e24 */ /* 0x002fc8000f8e00ff */
[----:B------:R1:W2:Y:S03]  /*ae20*/  SYNCS.PHASECHK.TRANS64.TRYWAIT P1, [R5+URZ+0x60], R4 ;  /* 0x00006004050075a7 */ /* 0x0002a6000802017f */
[----:B--2---:R-:W-:Y:S05]  /*ae30*/  @!P1 NANOSLEEP.SYNCS 0x989680 ;  /* 0x009896800000995d */ /* 0x004fea0003900000 */
[----:B------:R-:W2:Y:S02]  /*ae40*/  @!P1 SYNCS.PHASECHK.TRANS64 P1, [R5+URZ+0x60], R4 ;  /* 0x00006004050095a7 */ /* 0x000ea4000802007f */
[----:B--2---:R-:W-:Y:S05]  /*ae50*/  @!P1 BRA `(.L_x_160) ;  /* 0xfffffffc00ec9947 */ /* 0x004fea000383ffff */
[----:B------:R-:W-:Y:S05]  /*ae60*/  BRA `(.L_x_245) ;  /* 0xffffffd8001c7947 */ /* 0x000fea000383ffff */
.L_x_166:
[----:B-12---:R-:W-:-:S04]  /*ae70*/  IMAD.U32 R5, RZ, RZ, UR13 ;  /* 0x0000000dff057e24 */ /* 0x006fc8000f8e00ff */
[----:B------:R1:W2:Y:S03]  /*ae80*/  SYNCS.PHASECHK.TRANS64.TRYWAIT P1, [R5+URZ+0x68], R4 ;  /* 0x00006804050075a7 */ /* 0x0002a6000802017f */
[----:B--2---:R-:W-:Y:S05]  /*ae90*/  @!P1 NANOSLEEP.SYNCS 0x989680 ;  /* 0x009896800000995d */ /* 0x004fea0003900000 */
[----:B------:R-:W2:Y:S02]  /*aea0*/  @!P1 SYNCS.PHASECHK.TRANS64 P1, [R5+URZ+0x68], R4 ;  /* 0x00006804050095a7 */ /* 0x000ea4000802007f */
[----:B--2---:R-:W-:Y:S05]  /*aeb0*/  @!P1 BRA `(.L_x_166) ;  /* 0xfffffffc00ec9947 */ /* 0x004fea000383ffff */
[----:B------:R-:W-:Y:S05]  /*aec0*/  BRA `(.L_x_246) ;  /* 0xffffffd800647947 */ /* 0x000fea000383ffff */
.L_x_172:
[----:B-123--:R-:W-:-:S04]  /*aed0*/  MOV R5, UR13 ;  /* 0x0000000d00057c02 */ /* 0x00efc80008000f00 */
[----:B------:R1:W2:Y:S03]  /*aee0*/  SYNCS.PHASECHK.TRANS64.TRYWAIT P1, [R5+URZ+0x70], R4 ;  /* 0x00007004050075a7 */ /* 0x0002a6000802017f */
[----:B--2---:R-:W-:Y:S05]  /*aef0*/  @!P1 NANOSLEEP.SYNCS 0x989680 ;  /* 0x009896800000995d */ /* 0x004fea0003900000 */
[----:B------:R-:W2:Y:S02]  /*af00*/  @!P1 SYNCS.PHASECHK.TRANS64 P1, [R5+URZ+0x70], R4 ;  /* 0x00007004050095a7 */ /* 0x000ea4000802007f */
[----:B--2---:R-:W-:Y:S05]  /*af10*/  @!P1 BRA `(.L_x_172) ;  /* 0xfffffffc00ec9947 */ /* 0x004fea000383ffff */
[----:B------:R-:W-:Y:S05]  /*af20*/  BRA `(.L_x_247) ;  /* 0xffffffd800b87947 */ /* 0x000fea000383ffff */
.L_x_178:
[----:B-1234-:R-:W-:-:S04]  /*af30*/  IMAD.U32 R5, RZ, RZ, UR13 ;  /* 0x0000000dff057e24 */ /* 0x01efc8000f8e00ff */
[----:B------:R1:W2:Y:S03]  /*af40*/  SYNCS.PHASECHK.TRANS64.TRYWAIT P1, [R5+URZ+0x78], R4 ;  /* 0x00007804050075a7 */ /* 0x0002a6000802017f */
[----:B--2---:R-:W-:Y:S05]  /*af50*/  @!P1 NANOSLEEP.SYNCS 0x989680 ;  /* 0x009896800000995d */ /* 0x004fea0003900000 */
[----:B------:R-:W2:Y:S02]  /*af60*/  @!P1 SYNCS.PHASECHK.TRANS64 P1, [R5+URZ+0x78], R4 ;  /* 0x00007804050095a7 */ /* 0x000ea4000802007f */
[----:B--2---:R-:W-:Y:S05]  /*af70*/  @!P1 BRA `(.L_x_178) ;  /* 0xfffffffc00ec9947 */ /* 0x004fea000383ffff */
[----:B------:R-:W-:Y:S05]  /*af80*/  BRA `(.L_x_248) ;  /* 0xffffffdc00047947 */ /* 0x000fea000383ffff */
.L_x_184:
[----:B-1234-:R-:W-:-:S04]  /*af90*/  IMAD.U32 R5, RZ, RZ, UR13 ;  /* 0x0000000dff057e24 */ /* 0x01efc8000f8e00ff */
[----:B------:R1:W2:Y:S03]  /*afa0*/  SYNCS.PHASECHK.TRANS64.TRYWAIT P1, [R5+URZ+0x60], R4 ;  /* 0x00006004050075a7 */ /* 0x0002a6000802017f */
[----:B--2---:R-:W-:Y:S05]  /*afb0*/  @!P1 NANOSLEEP.SYNCS 0x989680 ;  /* 0x009896800000995d */ /* 0x004fea0003900000 */
[----:B------:R-:W2:Y:S02]  /*afc0*/  @!P1 SYNCS.PHASECHK.TRANS64 P1, [R5+URZ+0x60], R4 ;  /* 0x00006004050095a7 */ /* 0x000ea4000802007f */
[----:B--2---:R-:W-:Y:S05]  /*afd0*/  @!P1 BRA `(.L_x_184) ;  /* 0xfffffffc00ec9947 */ /* 0x004fea000383ffff */
[----:B------:R-:W-:Y:S05]  /*afe0*/  BRA `(.L_x_249) ;  /* 0xffffffdc00587947 */ /* 0x000fea000383ffff */
.L_x_190:
[----:B-1234-:R-:W-:-:S04]  /*aff0*/  MOV R5, UR13 ;  /* 0x0000000d00057c02 */ /* 0x01efc80008000f00 */
[----:B------:R1:W2:Y:S03]  /*b000*/  SYNCS.PHASECHK.TRANS64.TRYWAIT P1, [R5+URZ+0x68], R4 ;  /* 0x00006804050075a7 */ /* 0x0002a6000802017f */
[----:B--2---:R-:W-:Y:S05]  /*b010*/  @!P1 NANOSLEEP.SYNCS 0x989680 ;  /* 0x009896800000995d */ /* 0x004fea0003900000 */
[----:B------:R-:W2:Y:S02]  /*b020*/  @!P1 SYNCS.PHASECHK.TRANS64 P1, [R5+URZ+0x68], R4 ;  /* 0x00006804050095a7 */ /* 0x000ea4000802007f */
[----:B--2---:R-:W-:Y:S05]  /*b030*/  @!P1 BRA `(.L_x_190) ;  /* 0xfffffffc00ec9947 */ /* 0x004fea000383ffff */
[----:B------:R-:W-:Y:S05]  /*b040*/  BRA `(.L_x_250) ;  /* 0xffffffdc00987947 */ /* 0x000fea000383ffff */
.L_x_196:
[----:B-1234-:R-:W-:-:S04]  /*b050*/  IMAD.U32 R5, RZ, RZ, UR13 ;  /* 0x0000000dff057e24 */ /* 0x01efc8000f8e00ff */
[----:B------:R1:W2:Y:S03]  /*b060*/  SYNCS.PHASECHK.TRANS64.TRYWAIT P1, [R5+URZ+0x70], R4 ;  /* 0x00007004050075a7 */ /* 0x0002a6000802017f */
[----:B--2---:R-:W-:Y:S05]  /*b070*/  @!P1 NANOSLEEP.SYNCS 0x989680 ;  /* 0x009896800000995d */ /* 0x004fea0003900000 */
[----:B------:R-:W2:Y:S02]  /*b080*/  @!P1 SYNCS.PHASECHK.TRANS64 P1, [R5+URZ+0x70], R4 ;  /* 0x00007004050095a7 */ /* 0x000ea4000802007f */
[----:B--2---:R-:W-:Y:S05]  /*b090*/  @!P1 BRA `(.L_x_196) ;  /* 0xfffffffc00ec9947 */ /* 0x004fea000383ffff */
[----:B------:R-:W-:Y:S05]  /*b0a0*/  BRA `(.L_x_251) ;  /* 0xffffffdc00e07947 */ /* 0x000fea000383ffff */
.L_x_202:
[----:B-1234-:R-:W-:-:S04]  /*b0b0*/  IMAD.U32 R5, RZ, RZ, UR13 ;  /* 0x0000000dff057e24 */ /* 0x01efc8000f8e00ff */
[----:B------:R1:W2:Y:S03]  /*b0c0*/  SYNCS.PHASECHK.TRANS64.TRYWAIT P1, [R5+URZ+0x78], R4 ;  /* 0x00007804050075a7 */ /* 0x0002a6000802017f */
[----:B--2---:R-:W-:Y:S05]  /*b0d0*/  @!P1 NANOSLEEP.SYNCS 0x989680 ;  /* 0x009896800000995d */ /* 0x004fea0003900000 */
[----:B------:R-:W2:Y:S02]  /*b0e0*/  @!P1 SYNCS.PHASECHK.TRANS64 P1, [R5+URZ+0x78], R4 ;  /* 0x00007804050095a7 */ /* 0x000ea4000802007f */
[----:B--2---:R-:W-:Y:S05]  /*b0f0*/  @!P1 BRA `(.L_x_202) ;  /* 0xfffffffc00ec9947 */ /* 0x004fea000383ffff */
[----:B------:R-:W-:Y:S05]  /*b100*/  BRA `(.L_x_252) ;  /* 0xffffffe0001c7947 */ /* 0x000fea000383ffff */
.L_x_212:
[----:B------:R1:W1:Y:S02]  /*b110*/  SYNCS.PHASECHK.TRANS64.TRYWAIT P0, [R0+URZ+0x60], R3 ;  /* 0x00006003000075a7 */ /* 0x000264000800017f */
[----:B-1----:R-:W-:Y:S05]  /*b120*/  @!P0 NANOSLEEP.SYNCS 0x989680 ;  /* 0x009896800000895d */ /* 0x002fea0003900000 */
[----:B------:R-:W1:Y:S02]  /*b130*/  @!P0 SYNCS.PHASECHK.TRANS64 P0, [R0+URZ+0x60], R3 ;  /* 0x00006003000085a7 */ /* 0x000e64000800007f */
[----:B-1----:R-:W-:Y:S05]  /*b140*/  @!P0 BRA `(.L_x_212) ;  /* 0xfffffffc00f08947 */ /* 0x002fea000383ffff */
[----:B------:R-:W-:Y:S05]  /*b150*/  BRA `(.L_x_253) ;  /* 0xffffffe8000c7947 */ /* 0x000fea000383ffff */
.L_x_214:
[----:B------:R1:W1:Y:S02]  /*b160*/  SYNCS.PHASECHK.TRANS64.TRYWAIT P0, [R0+URZ+0x68], R3 ;  /* 0x00006803000075a7 */ /* 0x000264000800017f */
[----:B-1----:R-:W-:Y:S05]  /*b170*/  @!P0 NANOSLEEP.SYNCS 0x989680 ;  /* 0x009896800000895d */ /* 0x002fea0003900000 */
[----:B------:R-:W1:Y:S02]  /*b180*/  @!P0 SYNCS.PHASECHK.TRANS64 P0, [R0+URZ+0x68], R3 ;  /* 0x00006803000085a7 */ /* 0x000e64000800007f */
[----:B-1----:R-:W-:Y:S05]  /*b190*/  @!P0 BRA `(.L_x_214) ;  /* 0xfffffffc00f08947 */ /* 0x002fea000383ffff */
[----:B------:R-:W-:Y:S05]  /*b1a0*/  BRA `(.L_x_254) ;  /* 0xffffffe800087947 */ /* 0x000fea000383ffff */
.L_x_216:
[----:B------:R1:W1:Y:S02]  /*b1b0*/  SYNCS.PHASECHK.TRANS64.TRYWAIT P0, [R0+URZ+0x70], R3 ;  /* 0x00007003000075a7 */ /* 0x000264000800017f */
[----:B-1----:R-:W-:Y:S05]  /*b1c0*/  @!P0 NANOSLEEP.SYNCS 0x989680 ;  /* 0x009896800000895d */ /* 0x002fea0003900000 */
[----:B------:R-:W1:Y:S02]  /*b1d0*/  @!P0 SYNCS.PHASECHK.TRANS64 P0, [R0+URZ+0x70], R3 ;  /* 0x00007003000085a7 */ /* 0x000e64000800007f */
[----:B-1----:R-:W-:Y:S05]  /*b1e0*/  @!P0 BRA `(.L_x_216) ;  /* 0xfffffffc00f08947 */ /* 0x002fea000383ffff */
[----:B------:R-:W-:Y:S05]  /*b1f0*/  BRA `(.L_x_255) ;  /* 0xffffffe800047947 */ /* 0x000fea000383ffff */
.L_x_220:
[----:B------:R-:W-:Y:S01]  /*b200*/  BSSY B1, `(.L_x_256) ;  /* 0x0000006000017945 */ /* 0x000fe20003800000 */
[----:B------:R-:W-:-:S07]  /*b210*/  MOV R15, 0xffffffff ;  /* 0xffffffff000f7802 */ /* 0x000fce0000000f00 */
[----:B------:R-:W-:Y:S05]  /*b220*/  WARPSYNC.COLLECTIVE R15, `(.L_x_257) ;  /* 0x000000000f0c7348 */ /* 0x000fea0003c00000 */
[----:B------:R-:W-:Y:S02]  /*b230*/  ELECT P6, UR62, PT ;  /* 0x00000000003e782f */ /* 0x000fe400038c0000 */
[----:B------:R-:W-:Y:S01]  /*b240*/  MOV R14, UR62 ;  /* 0x0000003e000e7c02 */ /* 0x000fe20008000f00 */
[----:B------:R-:W-:Y:S10]  /*b250*/  ENDCOLLECTIVE ;  /* 0x000000000000791b */ /* 0x000ff40003800000 */
.L_x_257:
[----:B------:R-:W-:Y:S05]  /*b260*/  BSYNC B1 ;  /* 0x0000000000017941 */ /* 0x000fea0003800000 */
.L_x_256:
[----:B------:R-:W-:Y:S05]  /*b270*/  BRA `(.L_x_258) ;  /* 0xffffffe800887947 */ /* 0x000fea000383ffff */
.L_x_223:
[----:B-1----:R1:W2:Y:S02]  /*b280*/  SYNCS.PHASECHK.TRANS64.TRYWAIT P0, [R14+URZ+0x20], R7 ;  /* 0x000020070e0075a7 */ /* 0x0022a4000800017f */
[----:B--2---:R-:W-:Y:S05]  /*b290*/  @!P0 NANOSLEEP.SYNCS 0x989680 ;  /* 0x009896800000895d */ /* 0x004fea0003900000 */
[----:B------:R-:W2:Y:S02]  /*b2a0*/  @!P0 SYNCS.PHASECHK.TRANS64 P0, [R14+URZ+0x20], R7 ;  /* 0x000020070e0085a7 */ /* 0x000ea4000800007f */
[----:B--2---:R-:W-:Y:S05]  /*b2b0*/  @!P0 BRA `(.L_x_223) ;  /* 0xfffffffc00f08947 */ /* 0x004fea000383ffff */
[----:B------:R-:W-:Y:S05]  /*b2c0*/  BRA `(.L_x_259) ;  /* 0xffffffe800c07947 */ /* 0x000fea000383ffff */
.L_x_231:
[----:B------:R-:W-:Y:S01]  /*b2d0*/  BSSY B0, `(.L_x_260) ;  /* 0x0000006000007945 */ /* 0x000fe20003800000 */
[----:B------:R-:W-:-:S07]  /*b2e0*/  IMAD.MOV.U32 R15, RZ, RZ, -0x1 ;  /* 0xffffffffff0f7424 */ /* 0x000fce00078e00ff */
[----:B-1----:R-:W-:Y:S05]  /*b2f0*/  WARPSYNC.COLLECTIVE R15, `(.L_x_261) ;  /* 0x000000000f0c7348 */ /* 0x002fea0003c00000 */
[----:B------:R-:W-:Y:S02]  /*b300*/  ELECT P6, UR62, PT ;  /* 0x00000000003e782f */ /* 0x000fe400038c0000 */
[----:B------:R-:W-:Y:S01]  /*b310*/  MOV R14, UR62 ;  /* 0x0000003e000e7c02 */ /* 0x000fe20008000f00 */
[----:B-1----:R-:W-:Y:S10]  /*b320*/  ENDCOLLECTIVE ;  /* 0x000000000000791b */ /* 0x002ff40003800000 */
.L_x_261:
[----:B------:R-:W-:Y:S05]  /*b330*/  BSYNC B0 ;  /* 0x0000000000007941 */ /* 0x000fea0003800000 */
.L_x_260:
[----:B------:R-:W-:Y:S05]  /*b340*/  BRA `(.L_x_262) ;  /* 0xfffffff400187947 */ /* 0x000fea000383ffff */
.L_x_233:
[----:B--2---:R2:W3:Y:S02]  /*b350*/  SYNCS.PHASECHK.TRANS64.TRYWAIT P0, [R5+URZ], R2 ;  /* 0x00000002050075a7 */ /* 0x0044e4000800017f */
[----:B---3--:R-:W-:Y:S05]  /*b360*/  @!P0 NANOSLEEP.SYNCS 0x989680 ;  /* 0x009896800000895d */ /* 0x008fea0003900000 */
[----:B------:R-:W3:Y:S02]  /*b370*/  @!P0 SYNCS.PHASECHK.TRANS64 P0, [R5+URZ], R2 ;  /* 0x00000002050085a7 */ /* 0x000ee4000800007f */
[----:B---3--:R-:W-:Y:S05]  /*b380*/  @!P0 BRA `(.L_x_233) ;  /* 0xfffffffc00f08947 */ /* 0x008fea000383ffff */
[----:B------:R-:W-:Y:S05]  /*b390*/  BRA `(.L_x_263) ;  /* 0xfffffff400547947 */ /* 0x000fea000383ffff */
.L_x_234:
[----:B--2---:R2:W3:Y:S02]  /*b3a0*/  SYNCS.PHASECHK.TRANS64.TRYWAIT P0, [R7+URZ], R4 ;  /* 0x00000004070075a7 */ /* 0x0044e4000800017f */
[----:B---3--:R-:W-:Y:S05]  /*b3b0*/  @!P0 NANOSLEEP.SYNCS 0x989680 ;  /* 0x009896800000895d */ /* 0x008fea0003900000 */
[----:B------:R-:W3:Y:S02]  /*b3c0*/  @!P0 SYNCS.PHASECHK.TRANS64 P0, [R7+URZ], R4 ;  /* 0x00000004070085a7 */ /* 0x000ee4000800007f */
[----:B---3--:R-:W-:Y:S05]  /*b3d0*/  @!P0 BRA `(.L_x_234) ;  /* 0xfffffffc00f08947 */ /* 0x008fea000383ffff */
[----:B------:R-:W-:Y:S05]  /*b3e0*/  BRA `(.L_x_264) ;  /* 0xfffffff400647947 */ /* 0x000fea000383ffff */
.L_x_235:
[----:B--2---:R2:W3:Y:S02]  /*b3f0*/  SYNCS.PHASECHK.TRANS64.TRYWAIT P0, [R6+URZ], R5 ;  /* 0x00000005060075a7 */ /* 0x0044e4000800017f */
[----:B---3--:R-:W-:Y:S05]  /*b400*/  @!P0 NANOSLEEP.SYNCS 0x989680 ;  /* 0x009896800000895d */ /* 0x008fea0003900000 */
[----:B------:R-:W3:Y:S02]  /*b410*/  @!P0 SYNCS.PHASECHK.TRANS64 P0, [R6+URZ], R5 ;  /* 0x00000005060085a7 */ /* 0x000ee4000800007f */
[----:B---3--:R-:W-:Y:S05]  /*b420*/  @!P0 BRA `(.L_x_235) ;  /* 0xfffffffc00f08947 */ /* 0x008fea000383ffff */
[----:B------:R-:W-:Y:S05]  /*b430*/  BRA `(.L_x_265) ;  /* 0xfffffff4006c7947 */ /* 0x000fea000383ffff */
.L_x_266:
[----:B------:R-:W-:-:S00]  /*b440*/  BRA `(.L_x_266) ;  /* 0xfffffffc00fc7947 */ /* 0x000fc0000383ffff */
[----:B------:R-:W-:-:S00]  /*b450*/  NOP ;  /* 0x0000000000007918 */ /* 0x000fc00000000000 */
        /* <DEDUP_REMOVED lines=10> */
.L_x_267:


//--------------------- .nv.global.init           --------------------------
	.section	.nv.global.init,"aw",@progbits
.nv.global.init:
	.type		$str$22,@object
	.size		$str$22,($str$26 - $str$22)
$str$22:
        /*0000*/ 	.byte	0x6b, 0x5f, 0x74, 0x69, 0x6c, 0x65, 0x5f, 0x63, 0x6f, 0x75, 0x6e, 0x74, 0x20, 0x3e, 0x3d, 0x20
        /*0010*/ 	.byte	0x31, 0x00
	.type		$str$26,@object
	.size		$str$26,($str$27 - $str$26)
$str$26:
        /*0012*/ 	.byte	0x28, 0x61, 0x64, 0x64, 0x72, 0x65, 0x73, 0x73, 0x20, 0x26, 0x20, 0x6d, 0x61, 0x73, 0x6b, 0x29
        /*0022*/ 	.byte	0x20, 0x3d, 0x3d, 0x20, 0x30, 0x00
	.type		$str$27,@object
	.size		$str$27,($str$23 - $str$27)
$str$27:
        /*0028*/ 	.byte	0x2f, 0x74, 0x6d, 0x70, 0x2f, 0x63, 0x75, 0x74, 0x6c, 0x61, 0x73, 0x73, 0x5f, 0x73, 0x77, 0x65
        /*0038*/ 	.byte	0x65, 0x70, 0x5f, 0x73, 0x72, 0x63, 0x2f, 0x69, 0x6e, 0x63, 0x6c, 0x75, 0x64, 0x65, 0x2f, 0x63
        /*0048*/ 	.byte	0x75, 0x74, 0x65, 0x2f, 0x70, 0x6f, 0x69, 0x6e, 0x74, 0x65, 0x72, 0x5f, 0x66, 0x6c, 0x61, 0x67
        /*0058*/ 	.byte	0x67, 0x65, 0x64, 0x2e, 0x68, 0x70, 0x70, 0x00
	.type		$str$23,@object
	.size		$str$23,(__unnamed_2 - $str$23)
$str$23:
        /*0060*/ 	.byte	0x2f, 0x74, 0x6d, 0x70, 0x2f, 0x63, 0x75, 0x74, 0x6c, 0x61, 0x73, 0x73, 0x5f, 0x73, 0x77, 0x65
        /*0070*/ 	.byte	0x65, 0x70, 0x5f, 0x73, 0x72, 0x63, 0x2f, 0x69, 0x6e, 0x63, 0x6c, 0x75, 0x64, 0x65, 0x2f, 0x63
        /*0080*/ 	.byte	0x75, 0x74, 0x6c, 0x61, 0x73, 0x73, 0x2f, 0x67, 0x65, 0x6d, 0x6d, 0x2f, 0x63, 0x6f, 0x6c, 0x6c
        /*0090*/ 	.byte	0x65, 0x63, 0x74, 0x69, 0x76, 0x65, 0x2f, 0x73, 0x6d, 0x39, 0x30, 0x5f, 0x6d, 0x6d, 0x61, 0x5f
        /*00a0*/ 	.byte	0x74, 0x6d, 0x61, 0x5f, 0x67, 0x6d, 0x6d, 0x61, 0x5f, 0x73, 0x73, 0x5f, 0x77, 0x61, 0x72, 0x70
        /*00b0*/ 	.byte	0x73, 0x70, 0x65, 0x63, 0x69, 0x61, 0x6c, 0x69, 0x7a, 0x65, 0x64, 0x2e, 0x68, 0x70, 0x70, 0x00
	.type		__unnamed_2,@object
	.size		__unnamed_2,(__unnamed_1 - __unnamed_2)
__unnamed_2:
        /*00c0*/ 	.byte	0x61, 0x75, 0x74, 0x6f, 0x20, 0x63, 0x75, 0x74, 0x65, 0x3a, 0x3a, 0x61, 0x73, 0x5f, 0x70, 0x6f
        /* <DEDUP_REMOVED lines=27> */
        /*0280*/ 	.byte	0x3c, 0x34, 0x30, 0x39, 0x36, 0x3e, 0x3e, 0x3e, 0x3e, 0x3e, 0x5d, 0x00
	.type		__unnamed_1,@object
	.size		__unnamed_1,(.L_0 - __unnamed_1)
__unnamed_1:
        /* <DEDUP_REMOVED lines=182> */
        /*0dec*/ 	.byte	0x00
.L_0:


//--------------------- .nv.shared._ZN7cutlass13device_kernelINS_4gemm6kernel13GemmUniversalIN4cute5tupleIJiiiiEEENS1_10collective13CollectiveMmaINS1_34MainloopSm90TmaGmmaWarpSpecializedILi4ENS5_IJNS4_1CILi2EEENSA_ILi1EEESC_EEENS1_35KernelTmaWarpSpecializedCooperativeEEENS5_IJNSA_ILi256EEENSA_ILi128EEENSA_ILi64EEEEEENS_10bfloat16_tENS5_IJlSC_lEEESK_SL_NS4_8TiledMMAINS4_8MMA_AtomIJNS4_4SM904GMMA28MMA_64x128x16_F32BF16BF16_SSILNSP_5MajorE0ELSR_0ELNSP_7ScaleInE1ELSS_1EEEEEENS4_6LayoutISD_NS5_IJSC_NSA_ILi0EEESW_EEEEENS5_IJNS4_10UnderscoreESZ_SZ_EEEEENS4_13SM90_TMA_LOADENS4_14ComposedLayoutINS4_7SwizzleILi3ELi4ELi3EEENS4_18smem_ptr_flag_bitsILi16EEENSV_INS5_IJNSA_ILi8EEESI_EEENS5_IJSI_SC_EEEEEEEvNS4_8identityENS4_23SM90_TMA_LOAD_MULTICASTES1C_vS1D_EENS_8epilogue10collective18CollectiveEpilogueINS1G_22Sm90TmaWarpSpecializedILi4ELi2ELi16ELb1ELb0EEEJSJ_NS5_IJSH_NSA_ILi32EEEEEESK_SL_SK_SL_NS1G_6fusion15FusionCallbacksIS1K_NS1N_23LinCombPerRowBiasEltActINS1G_6thread4ReLuESK_fSK_SK_fLi8ELNS_15FloatRoundStyleE2EEESJ_S1M_JEEES12_NS13_INS14_ILi2ELi4ELi3EEES17_NSV_INS5_IJS18_S1L_EEENS5_IJS1L_SC_EEEEEEENS4_17SM75_U32x4_LDSM_NENS4_14SM90_TMA_STOREES1Z_NS4_17SM90_U32x4_STSM_NENS4_9Copy_AtomIJS22_NS_6half_tEEEEvEEEvvEEEEvNT_6ParamsE --------------------------
	.section	.nv.shared._ZN7cutlass13device_kernelINS_4gemm6kernel13GemmUniversalIN4cute5tupleIJiiiiEEENS1_10collective13CollectiveMmaINS1_34MainloopSm90TmaGmmaWarpSpecializedILi4ENS5_IJNS4_1CILi2EEENSA_ILi1EEESC_EEENS1_35KernelTmaWarpSpecializedCooperativeEEENS5_IJNSA_ILi256EEENSA_ILi128EEENSA_ILi64EEEEEENS_10bfloat16_tENS5_IJlSC_lEEESK_SL_NS4_8TiledMMAINS4_8MMA_AtomIJNS4_4SM904GMMA28MMA_64x128x16_F32BF16BF16_SSILNSP_5MajorE0ELSR_0ELNSP_7ScaleInE1ELSS_1EEEEEENS4_6LayoutISD_NS5_IJSC_NSA_ILi0EEESW_EEEEENS5_IJNS4_10UnderscoreESZ_SZ_EEEEENS4_13SM90_TMA_LOADENS4_14ComposedLayoutINS4_7SwizzleILi3ELi4ELi3EEENS4_18smem_ptr_flag_bitsILi16EEENSV_INS5_IJNSA_ILi8EEESI_EEENS5_IJSI_SC_EEEEEEEvNS4_8identityENS4_23SM90_TMA_LOAD_MULTICASTES1C_vS1D_EENS_8epilogue10collective18CollectiveEpilogueINS1G_22Sm90TmaWarpSpecializedILi4ELi2ELi16ELb1ELb0EEEJSJ_NS5_IJSH_NSA_ILi32EEEEEESK_SL_SK_SL_NS1G_6fusion15FusionCallbacksIS1K_NS1N_23LinCombPerRowBiasEltActINS1G_6thread4ReLuESK_fSK_SK_fLi8ELNS_15FloatRoundStyleE2EEESJ_S1M_JEEES12_NS13_INS14_ILi2ELi4ELi3EEES17_NSV_INS5_IJS18_S1L_EEENS5_IJS1L_SC_EEEEEEENS4_17SM75_U32x4_LDSM_NENS4_14SM90_TMA_STOREES1Z_NS4_17SM90_U32x4_STSM_NENS4_9Copy_AtomIJS22_NS_6half_tEEEEvEEEvvEEEEvNT_6ParamsE,"aw",@nobits
	.sectionflags	@""
	.align	16
	.zero		1024


//--------------------- .nv.shared.reserved.0     --------------------------
	.section	.nv.shared.reserved.0,"aw",@nobits
	.weak		__nv_reservedSMEM_offset_0_alias
	.size		__nv_reservedSMEM_offset_0_alias, 0, 0
	.other		__nv_reservedSMEM_offset_0_alias,@"STO_CUDA_RESERVED_SHARED STV_DEFAULT"
__nv_reservedSMEM_offset_0_alias:
	.zero		0


//--------------------- .nv.global                --------------------------
	.section	.nv.global,"aw",@nobits
.nv.global:
	.type		_ZN39_INTERNAL_c083371e_4_k_cu_71e42d35_28034cute1_E,@object
	.size		_ZN39_INTERNAL_c083371e_4_k_cu_71e42d35_28034cute1_E,(_ZN39_INTERNAL_c083371e_4_k_cu_71e42d35_28034cuda3std3__45__cpo6cbeginE - _ZN39_INTERNAL_c083371e_4_k_cu_71e42d35_28034cute1_E)
_ZN39_INTERNAL_c083371e_4_k_cu_71e42d35_28034cute1_E:
	.zero		1
	.type		_ZN39_INTERNAL_c083371e_4_k_cu_71e42d35_28034cuda3std3__45__cpo6cbeginE,@object
	.size		_ZN39_INTERNAL_c083371e_4_k_cu_71e42d35_28034cuda3std3__45__cpo6cbeginE,(_ZN39_INTERNAL_c083371e_4_k_cu_71e42d35_28034cuda3std3__48in_placeE - _ZN39_INTERNAL_c083371e_4_k_cu_71e42d35_28034cuda3std3__45__cpo6cbeginE)
_ZN39_INTERNAL_c083371e_4_k_cu_71e42d35_28034cuda3std3__45__cpo6cbeginE:
	.zero		1
	.type		_ZN39_INTERNAL_c083371e_4_k_cu_71e42d35_28034cuda3std3__48in_placeE,@object
	.size		_ZN39_INTERNAL_c083371e_4_k_cu_71e42d35_28034cuda3std3__48in_placeE,(_ZN39_INTERNAL_c083371e_4_k_cu_71e42d35_28034cuda3std6ranges3__45__cpo9iter_moveE - _ZN39_INTERNAL_c083371e_4_k_cu_71e42d35_28034cuda3std3__48in_placeE)
_ZN39_INTERNAL_c083371e_4_k_cu_71e42d35_28034cuda3std3__48in_placeE:
	.zero		1
	.type		_ZN39_INTERNAL_c083371e_4_k_cu_71e42d35_28034cuda3std6ranges3__45__cpo9iter_moveE,@object
	.size		_ZN39_INTERNAL_c083371e_4_k_cu_71e42d35_28034cuda3std6ranges3__45__cpo9iter_moveE,(_ZN39_INTERNAL_c083371e_4_k_cu_71e42d35_28034cuda3std3__45__cpo5beginE - _ZN39_INTERNAL_c083371e_4_k_cu_71e42d35_28034cuda3std6ranges3__45__cpo9iter_moveE)
_ZN39_INTERNAL_c083371e_4_k_cu_71e42d35_28034cuda3std6ranges3__45__cpo9iter_moveE:
	.zero		1
	.type		_ZN39_INTERNAL_c083371e_4_k_cu_71e42d35_28034cuda3std3__45__cpo5beginE,@object
	.size		_ZN39_INTERNAL_c083371e_4_k_cu_71e42d35_28034cuda3std3__45__cpo5beginE,(_ZN39_INTERNAL_c083371e_4_k_cu_71e42d35_28034cuda3std3__441_GLOBAL__N__c083371e_4_k_cu_71e42d35_28036ignoreE - _ZN39_INTERNAL_c083371e_4_k_cu_71e42d35_28034cuda3std3__45__cpo5beginE)
_ZN39_INTERNAL_c083371e_4_k_cu_71e42d35_28034cuda3std3__45__cpo5beginE:
	.zero		1
	.type		_ZN39_INTERNAL_c083371e_4_k_cu_71e42d35_28034cuda3std3__441_GLOBAL__N__c083371e_4_k_cu_71e42d35_28036ignoreE,@object
	.size		_ZN39_INTERNAL_c083371e_4_k_cu_71e42d35_28034cuda3std3__441_GLOBAL__N__c083371e_4_k_cu_71e42d35_28036ignoreE,(_ZN39_INTERNAL_c083371e_4_k_cu_71e42d35_28034cute7productE - _ZN39_INTERNAL_c083371e_4_k_cu_71e42d35_28034cuda3std3__441_GLOBAL__N__c083371e_4_k_cu_71e42d35_28036ignoreE)
_ZN39_INTERNAL_c083371e_4_k_cu_71e42d35_28034cuda3std3__441_GLOBAL__N__c083371e_4_k_cu_71e42d35_28036ignoreE:
	.zero		1
	.type		_ZN39_INTERNAL_c083371e_4_k_cu_71e42d35_28034cute7productE,@object
	.size		_ZN39_INTERNAL_c083371e_4_k_cu_71e42d35_28034cute7productE,(_ZN39_INTERNAL_c083371e_4_k_cu_71e42d35_28034cuda3std3__45__cpo3endE - _ZN39_INTERNAL_c083371e_4_k_cu_71e42d35_28034cute7productE)
_ZN39_INTERNAL_c083371e_4_k_cu_71e42d35_28034cute7productE:
	.zero		1
	.type		_ZN39_INTERNAL_c083371e_4_k_cu_71e42d35_28034cuda3std3__45__cpo3endE,@object
	.size		_ZN39_INTERNAL_c083371e_4_k_cu_71e42d35_28034cuda3std3__45__cpo3endE,(_ZN39_INTERNAL_c083371e_4_k_cu_71e42d35_28034cuda3std3__419piecewise_constructE - _ZN39_INTERNAL_c083371e_4_k_cu_71e42d35_28034cuda3std3__45__cpo3endE)
_ZN39_INTERNAL_c083371e_4_k_cu_71e42d35_28034cuda3std3__45__cpo3endE:
	.zero		1
	.type		_ZN39_INTERNAL_c083371e_4_k_cu_71e42d35_28034cuda3std3__419piecewise_constructE,@object
	.size		_ZN39_INTERNAL_c083371e_4_k_cu_71e42d35_28034cuda3std3__419piecewise_constructE,(_ZN39_INTERNAL_c083371e_4_k_cu_71e42d35_28034cuda3std3__45__cpo4cendE - _ZN39_INTERNAL_c083371e_4_k_cu_71e42d35_28034cuda3std3__419piecewise_constructE)
_ZN39_INTERNAL_c083371e_4_k_cu_71e42d35_28034cuda3std3__419piecewise_constructE:
	.zero		1
	.type		_ZN39_INTERNAL_c083371e_4_k_cu_71e42d35_28034cuda3std3__45__cpo4cendE,@object
	.size		_ZN39_INTERNAL_c083371e_4_k_cu_71e42d35_28034cuda3std3__45__cpo4cendE,(_ZN39_INTERNAL_c083371e_4_k_cu_71e42d35_28034cuda3std6ranges3__45__cpo4swapE - _ZN39_INTERNAL_c083371e_4_k_cu_71e42d35_28034cuda3std3__45__cpo4cendE)
_ZN39_INTERNAL_c083371e_4_k_cu_71e42d35_28034cuda3std3__45__cpo4cendE:
	.zero		1
	.type		_ZN39_INTERNAL_c083371e_4_k_cu_71e42d35_28034cuda3std6ranges3__45__cpo4swapE,@object
	.size		_ZN39_INTERNAL_c083371e_4_k_cu_71e42d35_28034cuda3std6ranges3__45__cpo4swapE,(.L_9 - _ZN39_INTERNAL_c083371e_4_k_cu_71e42d35_28034cuda3std6ranges3__45__cpo4swapE)
_ZN39_INTERNAL_c083371e_4_k_cu_71e42d35_28034cuda3std6ranges3__45__cpo4swapE:
	.zero		1
.L_9:


//--------------------- .nv.constant0._ZN7cutlass13device_kernelINS_4gemm6kernel13GemmUniversalIN4cute5tupleIJiiiiEEENS1_10collective13CollectiveMmaINS1_34MainloopSm90TmaGmmaWarpSpecializedILi4ENS5_IJNS4_1CILi2EEENSA_ILi1EEESC_EEENS1_35KernelTmaWarpSpecializedCooperativeEEENS5_IJNSA_ILi256EEENSA_ILi128EEENSA_ILi64EEEEEENS_10bfloat16_tENS5_IJlSC_lEEESK_SL_NS4_8TiledMMAINS4_8MMA_AtomIJNS4_4SM904GMMA28MMA_64x128x16_F32BF16BF16_SSILNSP_5MajorE0ELSR_0ELNSP_7ScaleInE1ELSS_1EEEEEENS4_6LayoutISD_NS5_IJSC_NSA_ILi0EEESW_EEEEENS5_IJNS4_10UnderscoreESZ_SZ_EEEEENS4_13SM90_TMA_LOADENS4_14ComposedLayoutINS4_7SwizzleILi3ELi4ELi3EEENS4_18smem_ptr_flag_bitsILi16EEENSV_INS5_IJNSA_ILi8EEESI_EEENS5_IJSI_SC_EEEEEEEvNS4_8identityENS4_23SM90_TMA_LOAD_MULTICASTES1C_vS1D_EENS_8epilogue10collective18CollectiveEpilogueINS1G_22Sm90TmaWarpSpecializedILi4ELi2ELi16ELb1ELb0EEEJSJ_NS5_IJSH_NSA_ILi32EEEEEESK_SL_SK_SL_NS1G_6fusion15FusionCallbacksIS1K_NS1N_23LinCombPerRowBiasEltActINS1G_6thread4ReLuESK_fSK_SK_fLi8ELNS_15FloatRoundStyleE2EEESJ_S1M_JEEES12_NS13_INS14_ILi2ELi4ELi3EEES17_NSV_INS5_IJS18_S1L_EEENS5_IJS1L_SC_EEEEEEENS4_17SM75_U32x4_LDSM_NENS4_14SM90_TMA_STOREES1Z_NS4_17SM90_U32x4_STSM_NENS4_9Copy_AtomIJS22_NS_6half_tEEEEvEEEvvEEEEvNT_6ParamsE --------------------------
	.section	.nv.constant0._ZN7cutlass13device_kernelINS_4gemm6kernel13GemmUniversalIN4cute5tupleIJiiiiEEENS1_10collective13CollectiveMmaINS1_34MainloopSm90TmaGmmaWarpSpecializedILi4ENS5_IJNS4_1CILi2EEENSA_ILi1EEESC_EEENS1_35KernelTmaWarpSpecializedCooperativeEEENS5_IJNSA_ILi256EEENSA_ILi128EEENSA_ILi64EEEEEENS_10bfloat16_tENS5_IJlSC_lEEESK_SL_NS4_8TiledMMAINS4_8MMA_AtomIJNS4_4SM904GMMA28MMA_64x128x16_F32BF16BF16_SSILNSP_5MajorE0ELSR_0ELNSP_7ScaleInE1ELSS_1EEEEEENS4_6LayoutISD_NS5_IJSC_NSA_ILi0EEESW_EEEEENS5_IJNS4_10UnderscoreESZ_SZ_EEEEENS4_13SM90_TMA_LOADENS4_14ComposedLayoutINS4_7SwizzleILi3ELi4ELi3EEENS4_18smem_ptr_flag_bitsILi16EEENSV_INS5_IJNSA_ILi8EEESI_EEENS5_IJSI_SC_EEEEEEEvNS4_8identityENS4_23SM90_TMA_LOAD_MULTICASTES1C_vS1D_EENS_8epilogue10collective18CollectiveEpilogueINS1G_22Sm90TmaWarpSpecializedILi4ELi2ELi16ELb1ELb0EEEJSJ_NS5_IJSH_NSA_ILi32EEEEEESK_SL_SK_SL_NS1G_6fusion15FusionCallbacksIS1K_NS1N_23LinCombPerRowBiasEltActINS1G_6thread4ReLuESK_fSK_SK_fLi8ELNS_15FloatRoundStyleE2EEESJ_S1M_JEEES12_NS13_INS14_ILi2ELi4ELi3EEES17_NSV_INS5_IJS18_S1L_EEENS5_IJS1L_SC_EEEEEEENS4_17SM75_U32x4_LDSM_NENS4_14SM90_TMA_STOREES1Z_NS4_17SM90_U32x4_STSM_NENS4_9Copy_AtomIJS22_NS_6half_tEEEEvEEEvvEEEEvNT_6ParamsE,"a",@progbits
	.sectionflags	@""
	.align	4
.nv.constant0._ZN7cutlass13device_kernelINS_4gemm6kernel13GemmUniversalIN4cute5tupleIJiiiiEEENS1_10collective13CollectiveMmaINS1_34MainloopSm90TmaGmmaWarpSpecializedILi4ENS5_IJNS4_1CILi2EEENSA_ILi1EEESC_EEENS1_35KernelTmaWarpSpecializedCooperativeEEENS5_IJNSA_ILi256EEENSA_ILi128EEENSA_ILi64EEEEEENS_10bfloat16_tENS5_IJlSC_lEEESK_SL_NS4_8TiledMMAINS4_8MMA_AtomIJNS4_4SM904GMMA28MMA_64x128x16_F32BF16BF16_SSILNSP_5MajorE0ELSR_0ELNSP_7ScaleInE1ELSS_1EEEEEENS4_6LayoutISD_NS5_IJSC_NSA_ILi0EEESW_EEEEENS5_IJNS4_10UnderscoreESZ_SZ_EEEEENS4_13SM90_TMA_LOADENS4_14ComposedLayoutINS4_7SwizzleILi3ELi4ELi3EEENS4_18smem_ptr_flag_bitsILi16EEENSV_INS5_IJNSA_ILi8EEESI_EEENS5_IJSI_SC_EEEEEEEvNS4_8identityENS4_23SM90_TMA_LOAD_MULTICASTES1C_vS1D_EENS_8epilogue10collective18CollectiveEpilogueINS1G_22Sm90TmaWarpSpecializedILi4ELi2ELi16ELb1ELb0EEEJSJ_NS5_IJSH_NSA_ILi32EEEEEESK_SL_SK_SL_NS1G_6fusion15FusionCallbacksIS1K_NS1N_23LinCombPerRowBiasEltActINS1G_6thread4ReLuESK_fSK_SK_fLi8ELNS_15FloatRoundStyleE2EEESJ_S1M_JEEES12_NS13_INS14_ILi2ELi4ELi3EEES17_NSV_INS5_IJS18_S1L_EEENS5_IJS1L_SC_EEEEEEENS4_17SM75_U32x4_LDSM_NENS4_14SM90_TMA_STOREES1Z_NS4_17SM90_U32x4_STSM_NENS4_9Copy_AtomIJS22_NS_6half_tEEEEvEEEvvEEEEvNT_6ParamsE:
	.zero		2432


//--------------------- SYMBOLS --------------------------

	.type		.nv.reservedSmem.offset0,@object
	.size		.nv.reservedSmem.offset0,0x4
	.type		__assertfail,@function
